	.target	sm_100a

	.elftype	@"ET_EXEC"


//--------------------- .note.nv.tkinfo           --------------------------
	.section	.note.nv.tkinfo,"",@"SHT_NOTE"
	.sectionflags	@"SHF_NOTE_NV_TKINFO"
	.tkinfo
        /*0018*/ 	.word	0x00000081
        /*0030*/ 	.string	""
        /*0030*/ 	.string	"ptxas-blackwell"
        /*0030*/ 	.string	"Cuda compilation tools, release 12.9, V12.9.86"
        /*0030*/ 	.string	"Build cuda_12.9.r12.9/compiler.36037853_0"
        /*0030*/ 	.string	"-v  -suppress-debug-info  -lineinfo  -arch sm_100a "



//--------------------- .note.nv.cuver            --------------------------
	.section	.note.nv.cuver,"",@"SHT_NOTE"
	.sectionflags	@"SHF_NOTE_NV_CUVER"
        /*0018*/ 	.short	0x0001
        /*001a*/ 	.short	0x0064
        /*001c*/ 	.short	0x0001
        /*001e*/ 	.short	0x0000
        /*0020*/ 	.short	0x0001
        /*0022*/ 	.short	0x0000


//--------------------- .nv.info                  --------------------------
	.section	.nv.info,"",@"SHT_CUDA_INFO"
	.align	4


	//----- nvinfo : EIATTR_REGCOUNT
	.align		4
        /*0000*/ 	.byte	0x04, 0x2f
        /*0002*/ 	.short	(.L_4 - .L_3)
	.align		4
.L_3:
        /*0004*/ 	.word	index@(gluon_mma)
        /*0008*/ 	.word	0x000000d0


	//----- nvinfo : EIATTR_FRAME_SIZE
	.align		4
.L_4:
        /*000c*/ 	.byte	0x04, 0x11
        /*000e*/ 	.short	(.L_6 - .L_5)
	.align		4
.L_5:
        /*0010*/ 	.word	index@($__internal_2_$__cuda_sm10x_tcgen05_guardrail_trap_unallocated_columns_being_dealloced)
        /*0014*/ 	.word	0x00000000


	//----- nvinfo : EIATTR_FRAME_SIZE
	.align		4
.L_6:
        /*0018*/ 	.byte	0x04, 0x11
        /*001a*/ 	.short	(.L_8 - .L_7)
	.align		4
.L_7:
        /*001c*/ 	.word	index@($__internal_1_$__cuda_sm10x_tcgen05_guardrail_trap_phase_invalid_during_alloc)
        /*0020*/ 	.word	0x00000000


	//----- nvinfo : EIATTR_FRAME_SIZE
	.align		4
.L_8:
        /*0024*/ 	.byte	0x04, 0x11
        /*0026*/ 	.short	(.L_10 - .L_9)
	.align		4
.L_9:
        /*0028*/ 	.word	index@($__internal_0_$__cuda_sm10x_tcgen05_guardrail_trap_col_being_dealloced_not_returned_by_alloc)
        /*002c*/ 	.word	0x00000000


	//----- nvinfo : EIATTR_FRAME_SIZE
	.align		4
.L_10:
        /*0030*/ 	.byte	0x04, 0x11
        /*0032*/ 	.short	(.L_12 - .L_11)
	.align		4
.L_11:
        /*0034*/ 	.word	index@(gluon_mma)
        /*0038*/ 	.word	0x00000000


	//----- nvinfo : EIATTR_MIN_STACK_SIZE
	.align		4
.L_12:
        /*003c*/ 	.byte	0x04, 0x12
        /*003e*/ 	.short	(.L_14 - .L_13)
	.align		4
.L_13:
        /*0040*/ 	.word	index@(gluon_mma)
        /*0044*/ 	.word	0x00000000
.L_14:


//--------------------- .nv.info.gluon_mma        --------------------------
	.section	.nv.info.gluon_mma,"",@"SHT_CUDA_INFO"
	.sectionflags	@""
	.align	4


	//----- nvinfo : EIATTR_CUDA_API_VERSION
	.align		4
        /*0000*/ 	.byte	0x04, 0x37
        /*0002*/ 	.short	(.L_16 - .L_15)
.L_15:
        /*0004*/ 	.word	0x00000081


	//----- nvinfo : EIATTR_KPARAM_INFO
	.align		4
.L_16:
        /*0008*/ 	.byte	0x04, 0x17
        /*000a*/ 	.short	(.L_18 - .L_17)
.L_17:
        /*000c*/ 	.word	0x00000000
        /*0010*/ 	.short	0x0004
        /*0012*/ 	.short	0x0020
        /*0014*/ 	.byte	0x00, 0xf4, 0x21, 0x00


	//----- nvinfo : EIATTR_KPARAM_INFO
	.align		4
.L_18:
        /*0018*/ 	.byte	0x04, 0x17
        /*001a*/ 	.short	(.L_20 - .L_19)
.L_19:
        /*001c*/ 	.word	0x00000000
        /*0020*/ 	.short	0x0003
        /*0022*/ 	.short	0x0018
        /*0024*/ 	.byte	0x00, 0xf4, 0x21, 0x00


	//----- nvinfo : EIATTR_KPARAM_INFO
	.align		4
.L_20:
        /*0028*/ 	.byte	0x04, 0x17
        /*002a*/ 	.short	(.L_22 - .L_21)
.L_21:
        /*002c*/ 	.word	0x00000000
        /*0030*/ 	.short	0x0002
        /*0032*/ 	.short	0x0010
        /*0034*/ 	.byte	0x00, 0xf4, 0x21, 0x00


	//----- nvinfo : EIATTR_KPARAM_INFO
	.align		4
.L_22:
        /*0038*/ 	.byte	0x04, 0x17
        /*003a*/ 	.short	(.L_24 - .L_23)
.L_23:
        /*003c*/ 	.word	0x00000000
        /*0040*/ 	.short	0x0001
        /*0042*/ 	.short	0x0008
        /*0044*/ 	.byte	0x00, 0xf4, 0x21, 0x00


	//----- nvinfo : EIATTR_KPARAM_INFO
	.align		4
.L_24:
        /*0048*/ 	.byte	0x04, 0x17
        /*004a*/ 	.short	(.L_26 - .L_25)
.L_25:
        /*004c*/ 	.word	0x00000000
        /*0050*/ 	.short	0x0000
        /*0052*/ 	.short	0x0000
        /*0054*/ 	.byte	0x00, 0xf4, 0x21, 0x00


	//----- nvinfo : EIATTR_AT_ENTRY_FRAGMENTS
	.align		4
.L_26:
        /*0058*/ 	.byte	0x04, 0x4f
        /*005a*/ 	.short	(.L_28 - .L_27)


	//   ....[0]....
.L_27:
        /*005c*/ 	.word	0x00000004


	//----- nvinfo : EIATTR_RESERVED_SMEM_USED
	.align		4
.L_28:
        /*0060*/ 	.byte	0x01, 0x41
	.zero		2


	//----- nvinfo : EIATTR_SPARSE_MMA_MASK
	.align		4
        /*0064*/ 	.byte	0x03, 0x50
        /*0066*/ 	.short	0x0000


	//----- nvinfo : EIATTR_TCGEN05_1CTA_USED
	.align		4
        /*0068*/ 	.byte	0x01, 0x51
	.zero		2


	//----- nvinfo : EIATTR_MAXREG_COUNT
	.align		4
        /*006c*/ 	.byte	0x03, 0x1b
        /*006e*/ 	.short	0x00ff


	//----- nvinfo : EIATTR_NUM_BARRIERS
	.align		4
        /*0070*/ 	.byte	0x02, 0x4c
        /*0072*/ 	.byte	0x01
	.zero		1


	//----- nvinfo : EIATTR_INT_WARP_WIDE_INSTR_OFFSETS
	.align		4
        /*0074*/ 	.byte	0x04, 0x31
        /*0076*/ 	.short	(.L_30 - .L_29)


	//   ....[0]....
.L_29:
        /*0078*/ 	.word	0x00001340


	//   ....[1]....
        /*007c*/ 	.word	0x00001350


	//   ....[2]....
        /*0080*/ 	.word	0x00001900


	//   ....[3]....
        /*0084*/ 	.word	0x00001910


	//   ....[4]....
        /*0088*/ 	.word	0x000034a0


	//   ....[5]....
        /*008c*/ 	.word	0x000034f0


	//----- nvinfo : EIATTR_COOP_GROUP_MASK_REGIDS
	.align		4
.L_30:
        /*0090*/ 	.byte	0x04, 0x29
        /*0092*/ 	.short	(.L_32 - .L_31)


	//   ....[0]....
.L_31:
        /*0094*/ 	.word	0xffffffff


	//   ....[1]....
        /*0098*/ 	.word	0xffffffff


	//   ....[2]....
        /*009c*/ 	.word	0xffffffff


	//   ....[3]....
        /*00a0*/ 	.word	0xffffffff


	//----- nvinfo : EIATTR_COOP_GROUP_INSTR_OFFSETS
	.align		4
.L_32:
        /*00a4*/ 	.byte	0x04, 0x28
        /*00a6*/ 	.short	(.L_34 - .L_33)


	//   ....[0]....
.L_33:
        /*00a8*/ 	.word	0x00000050


	//   ....[1]....
        /*00ac*/ 	.word	0x00000310


	//   ....[2]....
        /*00b0*/ 	.word	0x00003330


	//   ....[3]....
        /*00b4*/ 	.word	0x000035a0


	//----- nvinfo : EIATTR_VRC_CTA_INIT_COUNT
	.align		4
.L_34:
        /*00b8*/ 	.byte	0x02, 0x4a
        /*00ba*/ 	.byte	0x80
	.zero		1


	//----- nvinfo : EIATTR_MBARRIER_INSTR_OFFSETS
	.align		4
        /*00bc*/ 	.byte	0x04, 0x39
        /*00be*/ 	.short	(.L_36 - .L_35)


	//   ....[0]....
.L_35:
        /*00c0*/ 	.word	0x000016a0
        /*00c4*/ 	.word	0x000000ff
        /*00c8*/ 	.word	0x00006000
        /*00cc*/ 	.short	0x0100
        /*00ce*/ 	.byte	0x07
	.zero		1


	//   ....[1]....
        /*00d0*/ 	.word	0x000019a0
        /*00d4*/ 	.word	0x000000ff
        /*00d8*/ 	.word	0x00006000
        /*00dc*/ 	.short	0x010a
        /*00de*/ 	.byte	0x07
	.zero		1


	//   ....[2]....
        /*00e0*/ 	.word	0x00001ac0
        /*00e4*/ 	.word	0x000000ff
        /*00e8*/ 	.word	0x00006000
        /*00ec*/ 	.short	0x0108
        /*00ee*/ 	.byte	0x07
	.zero		1


	//   ....[3]....
        /*00f0*/ 	.word	0x000035c0
        /*00f4*/ 	.word	0x000000ff
        /*00f8*/ 	.word	0x00006000
        /*00fc*/ 	.short	0x010a
        /*00fe*/ 	.byte	0x07
	.zero		1


	//----- nvinfo : EIATTR_NUM_MBARRIERS
	.align		4
.L_36:
        /*0100*/ 	.byte	0x03, 0x38
        /*0102*/ 	.short	0x0001


	//----- nvinfo : EIATTR_EXIT_INSTR_OFFSETS
	.align		4
        /*0104*/ 	.byte	0x04, 0x1c
        /*0106*/ 	.short	(.L_38 - .L_37)


	//   ....[0]....
.L_37:
        /*0108*/ 	.word	0x000035b0


	//----- nvinfo : EIATTR_REQNTID
	.align		4
.L_38:
        /*010c*/ 	.byte	0x04, 0x10
        /*010e*/ 	.short	(.L_40 - .L_39)
.L_39:
        /*0110*/ 	.word	0x00000100
        /*0114*/ 	.word	0x00000001
        /*0118*/ 	.word	0x00000001


	//----- nvinfo : EIATTR_CRS_STACK_SIZE
	.align		4
.L_40:
        /*011c*/ 	.byte	0x04, 0x1e
        /*011e*/ 	.short	(.L_42 - .L_41)
.L_41:
        /*0120*/ 	.word	0x00000000


	//----- nvinfo : EIATTR_CBANK_PARAM_SIZE
	.align		4
.L_42:
        /*0124*/ 	.byte	0x03, 0x19
        /*0126*/ 	.short	0x0028


	//----- nvinfo : EIATTR_PARAM_CBANK
	.align		4
        /*0128*/ 	.byte	0x04, 0x0a
        /*012a*/ 	.short	(.L_44 - .L_43)
	.align		4
.L_43:
        /*012c*/ 	.word	index@(.nv.constant0.gluon_mma)
        /*0130*/ 	.short	0x0380
        /*0132*/ 	.short	0x0028


	//----- nvinfo : EIATTR_SW_WAR
	.align		4
.L_44:
        /*0134*/ 	.byte	0x04, 0x36
        /*0136*/ 	.short	(.L_46 - .L_45)
.L_45:
        /*0138*/ 	.word	0x00000008
.L_46:


//--------------------- .nv.compat                --------------------------
	.section	.nv.compat,"",@"SHT_CUDA_COMPAT_INFO"
	.align	4
        /*0000*/ 	.byte	0x02, 0x02, 0x02, 0x00, 0x02, 0x05, 0x05, 0x00, 0x02, 0x03, 0x00, 0x00, 0x02, 0x06, 0x01, 0x00


//--------------------- .nv.callgraph             --------------------------
	.section	.nv.callgraph,"",@"SHT_CUDA_CALLGRAPH"
	.align	4
	.sectionentsize	8
	.align		4
        /*0000*/ 	.word	0x00000000
	.align		4
        /*0004*/ 	.word	0xffffffff
	.align		4
        /*0008*/ 	.word	0x00000000
	.align		4
        /*000c*/ 	.word	0xfffffffe
	.align		4
        /*0010*/ 	.word	0x00000000
	.align		4
        /*0014*/ 	.word	0xfffffffd
	.align		4
        /*0018*/ 	.word	0x00000000
	.align		4
        /*001c*/ 	.word	0xfffffffc


//--------------------- .text.gluon_mma           --------------------------
	.section	.text.gluon_mma,"ax",@progbits
	.align	128
        .global         gluon_mma
        .type           gluon_mma,@function
        .size           gluon_mma,(.L_x_15 - gluon_mma)
        .other          gluon_mma,@"STO_CUDA_ENTRY STV_DEFAULT"
gluon_mma:
.text.gluon_mma:
[----:B------:R-:W0:Y:S01]  /*0000*/  LDC R1, c[0x0][0x37c] ;  /* 0x0000df00ff017b82 */ /* 0x000e220000000800 */
[----:B------:R-:W1:Y:S02]  /*0010*/  S2R R0, SR_TID.X ;  /* 0x0000000000007919 */ /* 0x000e640000002100 */
[----:B-1----:R-:W-:-:S13]  /*0020*/  ISETP.GE.U32.AND P1, PT, R0, 0x20, PT ;  /* 0x000000200000780c */ /* 0x002fda0003f26070 */
[----:B------:R-:W-:Y:S05]  /*0030*/  @P1 BRA `(.L_x_0) ;  /* 0x0000000000b81947 */ /* 0x000fea0003800000 */
[----:B------:R-:W1:Y:S01]  /*0040*/  S2UR UR6, SR_CgaCtaId ;  /* 0x00000000000679c3 */ /* 0x000e620000008800 */
[----:B------:R-:W-:Y:S01]  /*0050*/  NOP ;  /* 0x0000000000007918 */ /* 0x000fe20000000000 */
[----:B------:R-:W-:Y:S02]  /*0060*/  UMOV UR4, 0x40 ;  /* 0x0000004000047882 */ /* 0x000fe40000000000 */
[----:B-1----:R-:W-:-:S09]  /*0070*/  ULEA UR4, UR6, UR4, 0x18 ;  /* 0x0000000406047291 */ /* 0x002fd2000f8ec0ff */
[----:B------:R-:W1:Y:S01]  /*0080*/  LDS.U8 R2, [UR4] ;  /* 0x00000004ff027984 */ /* 0x000e620008000000 */
[----:B------:R-:W-:Y:S02]  /*0090*/  UMOV UR4, 0x400 ;  /* 0x0000040000047882 */ /* 0x000fe40000000000 */
[----:B------:R-:W-:Y:S01]  /*00a0*/  ULEA UR4, UR6, UR4, 0x18 ;  /* 0x0000000406047291 */ /* 0x000fe2000f8ec0ff */
[----:B-1----:R-:W-:-:S13]  /*00b0*/  ISETP.NE.AND P0, PT, R2, RZ, PT ;  /* 0x000000ff0200720c */ /* 0x002fda0003f05270 */
[----:B------:R-:W-:Y:S05]  /*00c0*/  @P0 BRA `(.L_x_1) ;  /* 0x00000000007c0947 */ /* 0x000fea0003800000 */
[----:B------:R-:W-:-:S13]  /*00d0*/  ELECT P0, URZ, PT ;  /* 0x0000000000ff782f */ /* 0x000fda0003800000 */
[----:B------:R-:W-:Y:S05]  /*00e0*/  @!P0 BRA `(.L_x_2) ;  /* 0x0000000000848947 */ /* 0x000fea0003800000 */
[----:B------:R-:W-:Y:S01]  /*00f0*/  UMOV UR5, 0x8 ;  /* 0x0000000800057882 */ /* 0x000fe20000000000 */
[----:B------:R-:W-:Y:S02]  /*0100*/  IMAD.MOV.U32 R5, RZ, RZ, 0x1 ;  /* 0x00000001ff057424 */ /* 0x000fe400078e00ff */
[----:B------:R-:W-:Y:S02]  /*0110*/  IMAD.MOV.U32 R3, RZ, RZ, 0xff ;  /* 0x000000ffff037424 */ /* 0x000fe400078e00ff */
[----:B------:R-:W-:Y:S04]  /*0120*/  DEPBAR.LE SB1, 0x36 ;  /* 0x00009d800000791a */ /* 0x000fe80000000000 */
[----:B------:R-:W1:Y:S02]  /*0130*/  UTCATOMSWS.FIND_AND_SET.ALIGN UP0, UR5, UR5 ;  /* 0x00000005000575e3 */ /* 0x000e640008000800 */
[----:B-1----:R-:W-:-:S04]  /*0140*/  PLOP3.LUT P0, PT, PT, PT, UP0, 0x80, 0x8 ;  /* 0x000000000008781c */ /* 0x002fc80003f0f008 */
[----:B------:R-:W-:-:S04]  /*0150*/  SEL R2, RZ, 0xffffffff, !P0 ;  /* 0xffffffffff027807 */ /* 0x000fc80004000000 */
[----:B------:R-:W-:Y:S01]  /*0160*/  ISETP.NE.AND P0, PT, R2, RZ, PT ;  /* 0x000000ff0200720c */ /* 0x000fe20003f05270 */
[----:B------:R-:W-:-:S12]  /*0170*/  IMAD.U32 R2, RZ, RZ, UR5 ;  /* 0x00000005ff027e24 */ /* 0x000fd8000f8e00ff */
[----:B------:R-:W-:Y:S05]  /*0180*/  @P0 BRA `(.L_x_3) ;  /* 0x0000000000240947 */ /* 0x000fea0003800000 */
.L_x_4:
[----:B------:R-:W-:Y:S05]  /*0190*/  NANOSLEEP 0x64 ;  /* 0x000000640000795d */ /* 0x000fea0003800000 */
[----:B------:R-:W-:-:S05]  /*01a0*/  UMOV UR5, 0x8 ;  /* 0x0000000800057882 */ /* 0x000fca0000000000 */
[----:B------:R-:W-:Y:S04]  /*01b0*/  DEPBAR.LE SB1, 0x36 ;  /* 0x00009d800000791a */ /* 0x000fe80000000000 */
[----:B------:R-:W1:Y:S02]  /*01c0*/  UTCATOMSWS.FIND_AND_SET.ALIGN UP0, UR5, UR5 ;  /* 0x00000005000575e3 */ /* 0x000e640008000800 */
[----:B-1----:R-:W-:-:S04]  /*01d0*/  PLOP3.LUT P0, PT, PT, PT, UP0, 0x80, 0x8 ;  /* 0x000000000008781c */ /* 0x002fc80003f0f008 */
[----:B------:R-:W-:-:S04]  /*01e0*/  SEL R2, RZ, 0xffffffff, !P0 ;  /* 0xffffffffff027807 */ /* 0x000fc80004000000 */
[----:B------:R-:W-:Y:S01]  /*01f0*/  ISETP.NE.AND P0, PT, R2, RZ, PT ;  /* 0x000000ff0200720c */ /* 0x000fe20003f05270 */
[----:B------:R-:W-:-:S12]  /*0200*/  IMAD.U32 R2, RZ, RZ, UR5 ;  /* 0x00000005ff027e24 */ /* 0x000fd8000f8e00ff */
[----:B------:R-:W-:Y:S05]  /*0210*/  @!P0 BRA `(.L_x_4) ;  /* 0xfffffffc00dc8947 */ /* 0x000fea000383ffff */
.L_x_3:
[C---:B------:R-:W-:Y:S01]  /*0220*/  VIADD R4, R2.reuse, 0x10 ;  /* 0x0000001002047836 */ /* 0x040fe20000000000 */
[----:B------:R-:W-:Y:S01]  /*0230*/  UMOV UR5, 0x50 ;  /* 0x0000005000057882 */ /* 0x000fe20000000000 */
[----:B------:R-:W-:Y:S01]  /*0240*/  SHF.L.U32 R3, R3, R2, RZ ;  /* 0x0000000203037219 */ /* 0x000fe200000006ff */
[----:B------:R-:W-:Y:S01]  /*0250*/  ULEA UR5, UR6, UR5, 0x18 ;  /* 0x0000000506057291 */ /* 0x000fe2000f8ec0ff */
[----:B------:R-:W-:Y:S01]  /*0260*/  IMAD.SHL.U32 R2, R2, 0x20, RZ ;  /* 0x0000002002027824 */ /* 0x000fe200078e00ff */
[----:B------:R-:W-:-:S04]  /*0270*/  SHF.L.U32 R4, R5, R4, RZ ;  /* 0x0000000405047219 */ /* 0x000fc800000006ff */
[----:B------:R-:W-:-:S05]  /*0280*/  LOP3.LUT R3, R4, R3, RZ, 0xfc, !PT ;  /* 0x0000000304037212 */ /* 0x000fca00078efcff */
[----:B------:R1:W-:Y:S04]  /*0290*/  ATOMS.OR RZ, [UR5], R3 ;  /* 0x00000003ffff798c */ /* 0x0003e8000b000005 */
[----:B------:R1:W-:Y:S01]  /*02a0*/  STS [UR4], R2 ;  /* 0x00000002ff007988 */ /* 0x0003e20008000804 */
[----:B------:R-:W-:Y:S05]  /*02b0*/  BRA `(.L_x_2) ;  /* 0x0000000000107947 */ /* 0x000fea0003800000 */
.L_x_1:
[----:B------:R-:W-:-:S05]  /*02c0*/  IMAD.MOV.U32 R2, RZ, RZ, -0x1 ;  /* 0xffffffffff027424 */ /* 0x000fca00078e00ff */
[----:B------:R1:W-:Y:S02]  /*02d0*/  STS [UR4], R2 ;  /* 0x00000002ff007988 */ /* 0x0003e40008000804 */
[----:B-1----:R-:W-:-:S07]  /*02e0*/  MOV R2, 0x300 ;  /* 0x0000030000027802 */ /* 0x002fce0000000f00 */
[----:B0-----:R-:W-:Y:S05]  /*02f0*/  CALL.REL.NOINC `($__internal_1_$__cuda_sm10x_tcgen05_guardrail_trap_phase_invalid_during_alloc) ;  /* 0x0000003000c87944 */ /* 0x001fea0003c00000 */
.L_x_2:
[----:B------:R-:W-:Y:S05]  /*0300*/  WARPSYNC.ALL ;  /* 0x0000000000007948 */ /* 0x000fea0003800000 */
[----:B------:R-:W-:Y:S01]  /*0310*/  NOP ;  /* 0x0000000000007918 */ /* 0x000fe20000000000 */
.L_x_0:
[----:B------:R-:W2:Y:S08]  /*0320*/  S2UR UR6, SR_CgaCtaId ;  /* 0x00000000000679c3 */ /* 0x000eb00000008800 */
[----:B------:R-:W-:Y:S01]  /*0330*/  BAR.SYNC.DEFER_BLOCKING 0x0 ;  /* 0x0000000000007b1d */ /* 0x000fe20000010000 */
[----:B------:R-:W-:Y:S02]  /*0340*/  SHF.R.U32.HI R133, RZ, 0x5, R0 ;  /* 0x00000005ff857819 */ /* 0x000fe40000011600 */
[----:B------:R-:W-:-:S02]  /*0350*/  LOP3.LUT R173, R0, 0xe0, RZ, 0xc0, !PT ;  /* 0x000000e000ad7812 */ /* 0x000fc400078ec0ff */
[----:B------:R-:W-:Y:S01]  /*0360*/  SGXT.U32 R133, R133, 0x3 ;  /* 0x000000038585781a */ /* 0x000fe20000000000 */
[----:B------:R-:W-:Y:S02]  /*0370*/  UMOV UR7, 0x400 ;  /* 0x0000040000077882 */ /* 0x000fe40000000000 */
[----:B------:R-:W3:Y:S01]  /*0380*/  LDC.64 R96, c[0x0][0x380] ;  /* 0x0000e000ff607b82 */ /* 0x000ee20000000a00 */
[----:B------:R-:W4:Y:S01]  /*0390*/  LDCU.64 UR14, c[0x0][0x358] ;  /* 0x00006b00ff0e77ac */ /* 0x000f220008000a00 */
[C---:B------:R-:W-:Y:S02]  /*03a0*/  LOP3.LUT R201, R133.reuse, 0x30, RZ, 0xfc, !PT ;  /* 0x0000003085c97812 */ /* 0x040fe400078efcff */
[C---:B------:R-:W-:Y:S02]  /*03b0*/  LOP3.LUT R73, R133.reuse, 0x18, RZ, 0xfc, !PT ;  /* 0x0000001885497812 */ /* 0x040fe400078efcff */
[----:B------:R-:W-:Y:S01]  /*03c0*/  LOP3.LUT R171, R133, 0x58, RZ, 0xfc, !PT ;  /* 0x0000005885ab7812 */ /* 0x000fe200078efcff */
[----:B------:R-:W-:Y:S01]  /*03d0*/  IMAD.SHL.U32 R14, R201, 0x20, RZ ;  /* 0x00000020c90e7824 */ /* 0x000fe200078e00ff */
        /* <DEDUP_REMOVED lines=8> */
[----:B--2---:R-:W-:Y:S01]  /*0460*/  ULEA UR7, UR6, UR7, 0x18 ;  /* 0x0000000706077291 */ /* 0x004fe2000f8ec0ff */
[----:B-1----:R-:W-:Y:S01]  /*0470*/  LOP3.LUT R2, R0, 0x1f, RZ, 0xc0, !PT ;  /* 0x0000001f00027812 */ /* 0x002fe200078ec0ff */
[----:B------:R-:W-:Y:S01]  /*0480*/  IMAD.SHL.U32 R58, R159, 0x20, RZ ;  /* 0x000000209f3a7824 */ /* 0x000fe200078e00ff */
[----:B------:R-:W-:Y:S01]  /*0490*/  LOP3.LUT R69, R133, 0x8, RZ, 0xfc, !PT ;  /* 0x0000000885457812 */ /* 0x000fe200078efcff */
[----:B------:R-:W-:Y:S01]  /*04a0*/  IMAD.SHL.U32 R74, R151, 0x20, RZ ;  /* 0x00000020974a7824 */ /* 0x000fe200078e00ff */
[----:B------:R-:W-:-:S02]  /*04b0*/  LOP3.LUT R205, R133, 0x20, RZ, 0xfc, !PT ;  /* 0x0000002085cd7812 */ /* 0x000fc400078efcff */
[----:B------:R-:W-:Y:S01]  /*04c0*/  LOP3.LUT R203, R133, 0x28, RZ, 0xfc, !PT ;  /* 0x0000002885cb7812 */ /* 0x000fe200078efcff */
[----:B------:R-:W-:Y:S01]  /*04d0*/  IMAD.SHL.U32 R4, R69, 0x20, RZ ;  /* 0x0000002045047824 */ /* 0x000fe200078e00ff */
[----:B------:R-:W1:Y:S01]  /*04e0*/  LDS R79, [UR7] ;  /* 0x00000007ff4f7984 */ /* 0x000e620008000800 */
[-C--:B---3--:R-:W-:Y:S01]  /*04f0*/  LEA R34, P2, R201, R96.reuse, 0x6 ;  /* 0x00000060c9227211 */ /* 0x088fe200078430ff */
[----:B------:R-:W-:Y:S01]  /*0500*/  IMAD.SHL.U32 R10, R205, 0x20, RZ ;  /* 0x00000020cd0a7824 */ /* 0x000fe200078e00ff */
[-C--:B------:R-:W-:Y:S01]  /*0510*/  LEA R28, P5, R73, R96.reuse, 0x6 ;  /* 0x00000060491c7211 */ /* 0x080fe200078a30ff */
[----:B------:R-:W-:Y:S01]  /*0520*/  IMAD.SHL.U32 R12, R203, 0x20, RZ ;  /* 0x00000020cb0c7824 */ /* 0x000fe200078e00ff */
[-C--:B------:R-:W-:Y:S02]  /*0530*/  LEA.HI.X R35, R14, R97.reuse, RZ, 0x1, P2 ;  /* 0x000000610e237211 */ /* 0x080fe400010f0cff */
[----:B------:R-:W-:Y:S02]  /*0540*/  LEA R44, P2, R171, R96, 0x6 ;  /* 0x00000060ab2c7211 */ /* 0x000fe400078430ff */
[----:B------:R-:W-:-:S02]  /*0550*/  LEA.HI.X R29, R8, R97, RZ, 0x1, P5 ;  /* 0x00000061081d7211 */ /* 0x000fc400028f0cff */
[-C--:B------:R-:W-:Y:S02]  /*0560*/  LEA R38, P5, R197, R96.reuse, 0x6 ;  /* 0x00000060c5267211 */ /* 0x080fe400078a30ff */
[-C--:B------:R-:W-:Y:S02]  /*0570*/  LEA.HI.X R45, R54, R97.reuse, RZ, 0x1, P2 ;  /* 0x00000061362d7211 */ /* 0x080fe400010f0cff */
[-C--:B------:R-:W-:Y:S02]  /*0580*/  LEA R54, P2, R139, R96.reuse, 0x6 ;  /* 0x000000608b367211 */ /* 0x080fe400078430ff */
[-C--:B------:R-:W-:Y:S02]  /*0590*/  LEA R22, P0, R173, R96.reuse, 0x1 ;  /* 0x00000060ad167211 */ /* 0x080fe400078008ff */
[-C--:B------:R-:W-:Y:S02]  /*05a0*/  LEA.HI.X R39, R18, R97.reuse, RZ, 0x1, P5 ;  /* 0x0000006112277211 */ /* 0x080fe400028f0cff */
[----:B------:R-:W-:Y:S01]  /*05b0*/  LEA R48, P5, R159, R96, 0x6 ;  /* 0x000000609f307211 */ /* 0x000fe200078a30ff */
[----:B------:R-:W-:Y:S01]  /*05c0*/  IMAD.WIDE.U32 R28, R2, 0x2, R28 ;  /* 0x00000002021c7825 */ /* 0x000fe200078e001c */
[----:B------:R-:W-:-:S02]  /*05d0*/  LEA.HI.X R55, R64, R97, RZ, 0x1, P2 ;  /* 0x0000006140377211 */ /* 0x000fc400010f0cff */
[C---:B------:R-:W-:Y:S02]  /*05e0*/  LOP3.LUT R199, R133.reuse, 0x38, RZ, 0xfc, !PT ;  /* 0x0000003885c77812 */ /* 0x040fe400078efcff */
[----:B------:R-:W-:Y:S02]  /*05f0*/  LOP3.LUT R195, R133, 0x48, RZ, 0xfc, !PT ;  /* 0x0000004885c37812 */ /* 0x000fe400078efcff */
[----:B------:R-:W-:Y:S01]  /*0600*/  LEA.HI.X R23, R173, R97, RZ, 0x1, P0 ;  /* 0x00000061ad177211 */ /* 0x000fe200000f0cff */
[----:B------:R-:W-:Y:S01]  /*0610*/  IMAD.SHL.U32 R16, R199, 0x20, RZ ;  /* 0x00000020c7107824 */ /* 0x000fe200078e00ff */
[-C--:B------:R-:W-:Y:S01]  /*0620*/  LEA R64, P2, R151, R96.reuse, 0x6 ;  /* 0x0000006097407211 */ /* 0x080fe200078430ff */
[----:B------:R-:W-:Y:S01]  /*0630*/  IMAD.SHL.U32 R20, R195, 0x20, RZ ;  /* 0x00000020c3147824 */ /* 0x000fe200078e00ff */
[----:B------:R-:W-:Y:S01]  /*0640*/  LOP3.LUT R193, R133, 0x50, RZ, 0xfc, !PT ;  /* 0x0000005085c17812 */ /* 0x000fe200078efcff */
[----:B------:R-:W-:Y:S01]  /*0650*/  IMAD.WIDE.U32 R22, R2, 0x2, R22 ;  /* 0x0000000202167825 */ /* 0x000fe200078e0016 */
[----:B------:R-:W-:-:S02]  /*0660*/  LEA R24, P0, R69, R96, 0x6 ;  /* 0x0000006045187211 */ /* 0x000fc400078030ff */
[-C--:B------:R-:W-:Y:S01]  /*0670*/  LEA R30, P4, R205, R96.reuse, 0x6 ;  /* 0x00000060cd1e7211 */ /* 0x080fe200078830ff */
[----:B------:R-:W-:Y:S01]  /*0680*/  IMAD.SHL.U32 R52, R193, 0x20, RZ ;  /* 0x00000020c1347824 */ /* 0x000fe200078e00ff */
[-C--:B------:R-:W-:Y:S02]  /*0690*/  LEA.HI.X R49, R58, R97.reuse, RZ, 0x1, P5 ;  /* 0x000000613a317211 */ /* 0x080fe400028f0cff */
[----:B------:R-:W-:Y:S02]  /*06a0*/  LOP3.LUT R71, R133, 0x10, RZ, 0xfc, !PT ;  /* 0x0000001085477812 */ /* 0x000fe400078efcff */
[----:B------:R-:W-:Y:S02]  /*06b0*/  LEA R32, P3, R203, R96, 0x6 ;  /* 0x00000060cb207211 */ /* 0x000fe400078630ff */
[----:B------:R-:W-:Y:S01]  /*06c0*/  LEA.HI.X R65, R74, R97, RZ, 0x1, P2 ;  /* 0x000000614a417211 */ /* 0x000fe200010f0cff */
[----:B------:R-:W-:Y:S01]  /*06d0*/  BAR.SYNC.DEFER_BLOCKING 0x0 ;  /* 0x0000000000007b1d */ /* 0x000fe20000010000 */
[----:B------:R-:W-:Y:S01]  /*06e0*/  LOP3.LUT R147, R133, 0x60, RZ, 0xfc, !PT ;  /* 0x0000006085937812 */ /* 0x000fe200078efcff */
[----:B------:R-:W-:Y:S01]  /*06f0*/  IMAD.SHL.U32 R6, R71, 0x20, RZ ;  /* 0x0000002047067824 */ /* 0x000fe200078e00ff */
[----:B------:R-:W-:-:S02]  /*0700*/  LOP3.LUT R169, R133, 0x70, RZ, 0xfc, !PT ;  /* 0x0000007085a97812 */ /* 0x000fc400078efcff */
[-C--:B------:R-:W-:Y:S01]  /*0710*/  LEA.HI.X R25, R4, R97.reuse, RZ, 0x1, P0 ;  /* 0x0000006104197211 */ /* 0x080fe200000f0cff */
[----:B------:R-:W-:Y:S01]  /*0720*/  IMAD.SHL.U32 R56, R147, 0x20, RZ ;  /* 0x0000002093387824 */ /* 0x000fe200078e00ff */
[-C--:B------:R-:W-:Y:S01]  /*0730*/  LEA.HI.X R31, R10, R97.reuse, RZ, 0x1, P4 ;  /* 0x000000610a1f7211 */ /* 0x080fe200020f0cff */
[----:B------:R-:W-:Y:S01]  /*0740*/  IMAD.SHL.U32 R60, R169, 0x20, RZ ;  /* 0x00000020a93c7824 */ /* 0x000fe200078e00ff */
[----:B------:R-:W-:Y:S01]  /*0750*/  LOP3.LUT R157, R133, 0x78, RZ, 0xfc, !PT ;  /* 0x00000078859d7812 */ /* 0x000fe200078efcff */
[----:B------:R-:W-:Y:S01]  /*0760*/  IMAD.WIDE.U32 R24, R2, 0x2, R24 ;  /* 0x0000000202187825 */ /* 0x000fe200078e0018 */
[-C--:B------:R-:W-:Y:S02]  /*0770*/  LEA R36, P0, R199, R96.reuse, 0x6 ;  /* 0x00000060c7247211 */ /* 0x080fe400078030ff */
[----:B------:R-:W-:Y:S01]  /*0780*/  LEA R40, P4, R195, R96, 0x6 ;  /* 0x00000060c3287211 */ /* 0x000fe200078830ff */
[----:B------:R-:W-:Y:S01]  /*0790*/  IMAD.SHL.U32 R62, R157, 0x20, RZ ;  /* 0x000000209d3e7824 */ /* 0x000fe200078e00ff */
[----:B------:R-:W-:-:S02]  /*07a0*/  LEA.HI.X R33, R12, R97, RZ, 0x1, P3 ;  /* 0x000000610c217211 */ /* 0x000fc400018f0cff */
[----:B------:R-:W-:Y:S02]  /*07b0*/  LOP3.LUT R155, R133, 0x90, RZ, 0xfc, !PT ;  /* 0x00000090859b7812 */ /* 0x000fe400078efcff */
[-C--:B------:R-:W-:Y:S02]  /*07c0*/  LEA R42, P3, R193, R96.reuse, 0x6 ;  /* 0x00000060c12a7211 */ /* 0x080fe400078630ff */
[----:B------:R-:W-:Y:S01]  /*07d0*/  LEA R26, P6, R71, R96, 0x6 ;  /* 0x00000060471a7211 */ /* 0x000fe200078c30ff */
[----:B------:R-:W-:Y:S01]  /*07e0*/  IMAD.SHL.U32 R68, R155, 0x20, RZ ;  /* 0x000000209b447824 */ /* 0x000fe200078e00ff */
[C---:B------:R-:W-:Y:S01]  /*07f0*/  LOP3.LUT R135, R133.reuse, 0x88, RZ, 0xfc, !PT ;  /* 0x0000008885877812 */ /* 0x040fe200078efcff */
[----:B----4-:R2:W5:Y:S01]  /*0800*/  LDG.E.U16 R74, desc[UR14][R28.64] ;  /* 0x0000000e1c4a7981 */ /* 0x010562000c1e1500 */
[----:B------:R-:W-:Y:S02]  /*0810*/  LOP3.LUT R153, R133, 0x98, RZ, 0xfc, !PT ;  /* 0x0000009885997812 */ /* 0x000fe400078efcff */
[-C--:B------:R-:W-:Y:S01]  /*0820*/  LEA.HI.X R37, R16, R97.reuse, RZ, 0x1, P0 ;  /* 0x0000006110257211 */ /* 0x080fe200000f0cff */
[----:B------:R-:W-:Y:S01]  /*0830*/  IMAD.SHL.U32 R66, R135, 0x20, RZ ;  /* 0x0000002087427824 */ /* 0x000fe200078e00ff */
[----:B------:R-:W-:Y:S01]  /*0840*/  LEA.HI.X R41, R20, R97, RZ, 0x1, P4 ;  /* 0x0000006114297211 */ /* 0x000fe200020f0cff */
[----:B------:R-:W-:Y:S01]  /*0850*/  IMAD.SHL.U32 R70, R153, 0x20, RZ ;  /* 0x0000002099467824 */ /* 0x000fe200078e00ff */
[----:B------:R-:W-:-:S02]  /*0860*/  LOP3.LUT R167, R133, 0xa0, RZ, 0xfc, !PT ;  /* 0x000000a085a77812 */ /* 0x000fc400078efcff */
[-C--:B------:R-:W-:Y:S01]  /*0870*/  LEA R46, P0, R147, R96.reuse, 0x6 ;  /* 0x00000060932e7211 */ /* 0x080fe200078030ff */
[----:B--2---:R-:W-:Y:S01]  /*0880*/  IMAD.WIDE.U32 R28, R2, 0x2, R48 ;  /* 0x00000002021c7825 */ /* 0x004fe200078e0030 */
[-C--:B------:R-:W-:Y:S01]  /*0890*/  LEA R50, P4, R169, R96.reuse, 0x6 ;  /* 0x00000060a9327211 */ /* 0x080fe200078830ff */
[----:B------:R-:W2:Y:S01]  /*08a0*/  LDC.64 R48, c[0x0][0x388] ;  /* 0x0000e200ff307b82 */ /* 0x000ea20000000a00 */
[-C--:B------:R-:W-:Y:S01]  /*08b0*/  LEA.HI.X R43, R52, R97.reuse, RZ, 0x1, P3 ;  /* 0x00000061342b7211 */ /* 0x080fe200018f0cff */
[----:B------:R-:W-:Y:S01]  /*08c0*/  IMAD.SHL.U32 R72, R167, 0x20, RZ ;  /* 0x00000020a7487824 */ /* 0x000fe200078e00ff */
[-C--:B------:R-:W-:Y:S02]  /*08d0*/  LEA.HI.X R27, R6, R97.reuse, RZ, 0x1, P6 ;  /* 0x00000061061b7211 */ /* 0x080fe400030f0cff */
[C---:B------:R-:W-:Y:S02]  /*08e0*/  LOP3.LUT R149, R133.reuse, 0xb0, RZ, 0xfc, !PT ;  /* 0x000000b085957812 */ /* 0x040fe400078efcff */
[----:B------:R-:W-:Y:S01]  /*08f0*/  LOP3.LUT R145, R133, 0xc0, RZ, 0xfc, !PT ;  /* 0x000000c085917812 */ /* 0x000fe200078efcff */
[----:B------:R-:W-:Y:S01]  /*0900*/  IMAD.WIDE.U32 R26, R2, 0x2, R26 ;  /* 0x00000002021a7825 */ /* 0x000fe200078e001a */
[-C--:B------:R-:W-:Y:S01]  /*0910*/  LEA R52, P3, R157, R96.reuse, 0x6 ;  /* 0x000000609d347211 */ /* 0x080fe200078630ff */
[----:B------:R-:W5:Y:S01]  /*0920*/  LDG.E.U16 R28, desc[UR14][R28.64] ;  /* 0x0000000e1c1c7981 */ /* 0x000f62000c1e1500 */
[----:B------:R-:W-:Y:S01]  /*0930*/  LEA R58, P5, R155, R96, 0x6 ;  /* 0x000000609b3a7211 */ /* 0x000fe200078a30ff */
[----:B------:R-:W-:Y:S01]  /*0940*/  IMAD.SHL.U32 R76, R149, 0x20, RZ ;  /* 0x00000020954c7824 */ /* 0x000fe200078e00ff */
[-C--:B------:R-:W-:Y:S01]  /*0950*/  LEA.HI.X R47, R56, R97.reuse, RZ, 0x1, P0 ;  /* 0x00000061382f7211 */ /* 0x080fe200000f0cff */
[----:B------:R-:W-:Y:S01]  /*0960*/  IMAD.SHL.U32 R80, R145, 0x20, RZ ;  /* 0x0000002091507824 */ /* 0x000fe200078e00ff */
[----:B------:R-:W-:-:S02]  /*0970*/  LEA.HI.X R51, R60, R97, RZ, 0x1, P4 ;  /* 0x000000613c337211 */ /* 0x000fc400020f0cff */
[-C--:B------:R-:W-:Y:S02]  /*0980*/  LEA R56, P0, R135, R96.reuse, 0x6 ;  /* 0x0000006087387211 */ /* 0x080fe400078030ff */
[-C--:B------:R-:W-:Y:S02]  /*0990*/  LEA R60, P4, R153, R96.reuse, 0x6 ;  /* 0x00000060993c7211 */ /* 0x080fe400078830ff */
[-C--:B------:R-:W-:Y:S02]  /*09a0*/  LEA.HI.X R53, R62, R97.reuse, RZ, 0x1, P3 ;  /* 0x000000613e357211 */ /* 0x080fe400018f0cff */
[----:B------:R-:W-:Y:S02]  /*09b0*/  LEA R62, P3, R167, R96, 0x6 ;  /* 0x00000060a73e7211 */ /* 0x000fe400078630ff */
[----:B------:R-:W-:Y:S02]  /*09c0*/  LEA.HI.X R59, R68, R97, RZ, 0x1, P5 ;  /* 0x00000061443b7211 */ /* 0x000fe400028f0cff */
[----:B------:R3:W5:Y:S01]  /*09d0*/  LDG.E.U16 R68, desc[UR14][R22.64] ;  /* 0x0000000e16447981 */ /* 0x000762000c1e1500 */
[----:B------:R-:W-:-:S02]  /*09e0*/  LOP3.LUT R143, R133, 0xc8, RZ, 0xfc, !PT ;  /* 0x000000c8858f7812 */ /* 0x000fc400078efcff */
[C---:B------:R-:W-:Y:S02]  /*09f0*/  LOP3.LUT R3, R133.reuse, 0xd0, RZ, 0xfc, !PT ;  /* 0x000000d085037812 */ /* 0x040fe400078efcff */
[C---:B------:R-:W-:Y:S01]  /*0a00*/  LOP3.LUT R161, R133.reuse, 0xd8, RZ, 0xfc, !PT ;  /* 0x000000d885a17812 */ /* 0x040fe200078efcff */
[----:B------:R-:W-:Y:S01]  /*0a10*/  IMAD.WIDE.U32 R32, R2, 0x2, R32 ;  /* 0x0000000202207825 */ /* 0x000fe200078e0020 */
[-C--:B------:R-:W-:Y:S02]  /*0a20*/  LEA.HI.X R57, R66, R97.reuse, RZ, 0x1, P0 ;  /* 0x0000006142397211 */ /* 0x080fe400000f0cff */
[-C--:B------:R-:W-:Y:S01]  /*0a30*/  LEA.HI.X R61, R70, R97.reuse, RZ, 0x1, P4 ;  /* 0x00000061463d7211 */ /* 0x080fe200020f0cff */
[----:B---3--:R-:W-:Y:S01]  /*0a40*/  IMAD.WIDE.U32 R22, R2, 0x2, R38 ;  /* 0x0000000202167825 */ /* 0x008fe200078e0026 */
[----:B------:R-:W-:Y:S01]  /*0a50*/  LOP3.LUT R165, R133, 0xb8, RZ, 0xfc, !PT ;  /* 0x000000b885a57812 */ /* 0x000fe200078efcff */
[----:B------:R3:W5:Y:S01]  /*0a60*/  LDG.E.U16 R70, desc[UR14][R24.64] ;  /* 0x0000000e18467981 */ /* 0x000762000c1e1500 */
[-C--:B------:R-:W-:Y:S01]  /*0a70*/  LEA R66, P0, R149, R96.reuse, 0x6 ;  /* 0x0000006095427211 */ /* 0x080fe200078030ff */
[----:B------:R-:W-:Y:S01]  /*0a80*/  IMAD.SHL.U32 R82, R143, 0x20, RZ ;  /* 0x000000208f527824 */ /* 0x000fe200078e00ff */
[-C--:B------:R-:W-:Y:S01]  /*0a90*/  LEA R14, P4, R145, R96.reuse, 0x6 ;  /* 0x00000060910e7211 */ /* 0x080fe200078830ff */
[----:B------:R-:W-:Y:S01]  /*0aa0*/  IMAD.SHL.U32 R84, R3, 0x20, RZ ;  /* 0x0000002003547824 */ /* 0x000fe200078e00ff */
[-C--:B------:R-:W-:Y:S01]  /*0ab0*/  LEA.HI.X R63, R72, R97.reuse, RZ, 0x1, P3 ;  /* 0x00000061483f7211 */ /* 0x080fe200018f0cff */
[----:B------:R-:W-:Y:S01]  /*0ac0*/  IMAD.SHL.U32 R86, R161, 0x20, RZ ;  /* 0x00000020a1567824 */ /* 0x000fe200078e00ff */
[----:B------:R4:W5:Y:S01]  /*0ad0*/  LDG.E.U16 R72, desc[UR14][R26.64] ;  /* 0x0000000e1a487981 */ /* 0x000962000c1e1500 */
[-C--:B------:R-:W-:Y:S01]  /*0ae0*/  LEA.HI.X R67, R76, R97.reuse, RZ, 0x1, P0 ;  /* 0x000000614c437211 */ /* 0x080fe200000f0cff */
[----:B------:R-:W-:Y:S01]  /*0af0*/  IMAD.SHL.U32 R78, R165, 0x20, RZ ;  /* 0x00000020a54e7824 */ /* 0x000fe200078e00ff */
[----:B------:R-:W-:Y:S01]  /*0b00*/  LEA.HI.X R15, R80, R97, RZ, 0x1, P4 ;  /* 0x00000061500f7211 */ /* 0x000fe200020f0cff */
[----:B------:R0:W5:Y:S01]  /*0b10*/  LDG.E.U16 R76, desc[UR14][R32.64] ;  /* 0x0000000e204c7981 */ /* 0x000162000c1e1500 */
[----:B------:R-:W-:Y:S01]  /*0b20*/  LOP3.LUT R163, R133, 0xe0, RZ, 0xfc, !PT ;  /* 0x000000e085a37812 */ /* 0x000fe200078efcff */
[----:B---3--:R-:W-:Y:S01]  /*0b30*/  IMAD.WIDE.U32 R24, R2, 0x2, R40 ;  /* 0x0000000202187825 */ /* 0x008fe200078e0028 */
[----:B------:R-:W-:-:S02]  /*0b40*/  LEA R16, P3, R143, R96, 0x6 ;  /* 0x000000608f107211 */ /* 0x000fc400078630ff */
[-C--:B------:R-:W-:Y:S01]  /*0b50*/  LEA R18, P2, R3, R96.reuse, 0x6 ;  /* 0x0000006003127211 */ /* 0x080fe200078430ff */
[C---:B----4-:R-:W-:Y:S01]  /*0b60*/  IMAD.WIDE.U32 R26, R2.reuse, 0x2, R42 ;  /* 0x00000002021a7825 */ /* 0x050fe200078e002a */
[-C--:B------:R-:W-:Y:S01]  /*0b70*/  LEA R20, P0, R161, R96.reuse, 0x6 ;  /* 0x00000060a1147211 */ /* 0x080fe200078030ff */
[----:B------:R3:W5:Y:S01]  /*0b80*/  LDG.E.U16 R42, desc[UR14][R22.64] ;  /* 0x0000000e162a7981 */ /* 0x000762000c1e1500 */
[----:B------:R-:W-:Y:S01]  /*0b90*/  LEA R12, P5, R165, R96, 0x6 ;  /* 0x00000060a50c7211 */ /* 0x000fe200078a30ff */
[C---:B0-----:R-:W-:Y:S01]  /*0ba0*/  IMAD.WIDE.U32 R32, R2.reuse, 0x2, R52 ;  /* 0x0000000202207825 */ /* 0x041fe200078e0034 */
[C---:B------:R-:W-:Y:S01]  /*0bb0*/  LOP3.LUT R141, R133.reuse, 0xe8, RZ, 0xfc, !PT ;  /* 0x000000e8858d7812 */ /* 0x040fe200078efcff */
[----:B------:R-:W5:Y:S01]  /*0bc0*/  LDG.E.U16 R43, desc[UR14][R24.64] ;  /* 0x0000000e182b7981 */ /* 0x000f62000c1e1500 */
[C---:B------:R-:W-:Y:S01]  /*0bd0*/  LOP3.LUT R137, R133.reuse, 0xf0, RZ, 0xfc, !PT ;  /* 0x000000f085897812 */ /* 0x040fe200078efcff */
[----:B------:R-:W-:Y:S01]  /*0be0*/  IMAD.WIDE.U32 R14, R2, 0x2, R14 ;  /* 0x00000002020e7825 */ /* 0x000fe200078e000e */
[----:B------:R-:W-:Y:S01]  /*0bf0*/  LOP3.LUT R133, R133, 0xf8, RZ, 0xfc, !PT ;  /* 0x000000f885857812 */ /* 0x000fe200078efcff */
[----:B------:R-:W5:Y:S01]  /*0c00*/  LDG.E.U16 R32, desc[UR14][R32.64] ;  /* 0x0000000e20207981 */ /* 0x000f62000c1e1500 */
[-C--:B------:R-:W-:Y:S01]  /*0c10*/  LEA.HI.X R17, R82, R97.reuse, RZ, 0x1, P3 ;  /* 0x0000006152117211 */ /* 0x080fe200018f0cff */
[----:B---3--:R-:W-:Y:S01]  /*0c20*/  IMAD.WIDE.U32 R22, R2, 0x2, R58 ;  /* 0x0000000202167825 */ /* 0x008fe200078e003a */
[----:B------:R-:W-:-:S02]  /*0c30*/  LEA.HI.X R19, R84, R97, RZ, 0x1, P2 ;  /* 0x0000006154137211 */ /* 0x000fc400010f0cff */
[-C--:B------:R-:W-:Y:S01]  /*0c40*/  LEA.HI.X R21, R86, R97.reuse, RZ, 0x1, P0 ;  /* 0x0000006156157211 */ /* 0x080fe200000f0cff */
[----:B------:R-:W-:Y:S01]  /*0c50*/  IMAD.SHL.U32 R136, R173, 0x4, RZ ;  /* 0x00000004ad887824 */ /* 0x000fe200078e00ff */
[----:B------:R2:W5:Y:S01]  /*0c60*/  LDG.E.U16 R29, desc[UR14][R22.64] ;  /* 0x0000000e161d7981 */ /* 0x000562000c1e1500 */
[C---:B------:R-:W-:Y:S01]  /*0c70*/  IMAD.SHL.U32 R88, R163.reuse, 0x20, RZ ;  /* 0x00000020a3587824 */ /* 0x040fe200078e00ff */
[-C--:B------:R-:W-:Y:S01]  /*0c80*/  LEA.HI.X R13, R78, R97.reuse, RZ, 0x1, P5 ;  /* 0x000000614e0d7211 */ /* 0x080fe200028f0cff */
[C---:B------:R-:W-:Y:S01]  /*0c90*/  IMAD.WIDE.U32 R38, R2.reuse, 0x2, R44 ;  /* 0x0000000202267825 */ /* 0x040fe200078e002c */
[-C--:B------:R-:W-:Y:S01]  /*0ca0*/  LEA R4, P5, R163, R96.reuse, 0x6 ;  /* 0x00000060a3047211 */ /* 0x080fe200078a30ff */
[----:B------:R0:W5:Y:S01]  /*0cb0*/  LDG.E.U16 R44, desc[UR14][R26.64] ;  /* 0x0000000e1a2c7981 */ /* 0x000162000c1e1500 */
[-C--:B------:R-:W-:Y:S01]  /*0cc0*/  LEA R6, P4, R141, R96.reuse, 0x6 ;  /* 0x000000608d067211 */ /* 0x080fe200078830ff */
[C---:B------:R-:W-:Y:S01]  /*0cd0*/  IMAD.WIDE.U32 R34, R2.reuse, 0x2, R34 ;  /* 0x0000000202227825 */ /* 0x040fe200078e0022 */
[----:B------:R-:W-:Y:S01]  /*0ce0*/  LEA R8, P3, R137, R96, 0x6 ;  /* 0x0000006089087211 */ /* 0x000fe200078630ff */
[----:B------:R3:W5:Y:S01]  /*0cf0*/  LDG.E.U16 R33, desc[UR14][R14.64] ;  /* 0x0000000e0e217981 */ /* 0x000762000c1e1500 */
[----:B--2---:R-:W-:Y:S01]  /*0d00*/  LEA R22, P0, R173, R48, 0x3 ;  /* 0x00000030ad167211 */ /* 0x004fe200078018ff */
[----:B------:R-:W-:Y:S01]  /*0d10*/  IMAD.WIDE.U32 R24, R2, 0x2, R60 ;  /* 0x0000000202187825 */ /* 0x000fe200078e003c */
[----:B------:R-:W-:Y:S01]  /*0d20*/  LEA R10, P2, R133, R96, 0x6 ;  /* 0x00000060850a7211 */ /* 0x000fe200078430ff */
[----:B------:R2:W5:Y:S01]  /*0d30*/  LDG.E.U16 R77, desc[UR14][R34.64] ;  /* 0x0000000e224d7981 */ /* 0x000562000c1e1500 */
[----:B------:R-:W-:Y:S01]  /*0d40*/  LEA.HI.X R5, R88, R97, RZ, 0x1, P5 ;  /* 0x0000006158057211 */ /* 0x000fe200028f0cff */
[----:B0-----:R-:W-:Y:S01]  /*0d50*/  IMAD.WIDE.U32 R26, R2, 0x2, R62 ;  /* 0x00000002021a7825 */ /* 0x001fe200078e003e */
[----:B------:R-:W-:Y:S01]  /*0d60*/  LEA.HI.X R23, R136, R49, RZ, 0x1, P0 ;  /* 0x0000003188177211 */ /* 0x000fe200000f0cff */
[----:B------:R-:W5:Y:S02]  /*0d70*/  LDG.E.U16 R24, desc[UR14][R24.64] ;  /* 0x0000000e18187981 */ /* 0x000f64000c1e1500 */
[----:B------:R-:W-:-:S02]  /*0d80*/  IMAD.SHL.U32 R90, R141, 0x20, RZ ;  /* 0x000000208d5a7824 */ /* 0x000fc400078e00ff */
[----:B------:R-:W-:Y:S01]  /*0d90*/  IMAD.SHL.U32 R92, R137, 0x20, RZ ;  /* 0x00000020895c7824 */ /* 0x000fe200078e00ff */
[----:B---3--:R-:W-:Y:S01]  /*0da0*/  LEA R14, P0, R69, R48, 0x8 ;  /* 0x00000030450e7211 */ /* 0x008fe200078040ff */
[----:B------:R-:W-:Y:S01]  /*0db0*/  IMAD.SHL.U32 R94, R133, 0x20, RZ ;  /* 0x00000020855e7824 */ /* 0x000fe200078e00ff */
[-C--:B------:R-:W-:Y:S01]  /*0dc0*/  LEA.HI.X R7, R90, R97.reuse, RZ, 0x1, P4 ;  /* 0x000000615a077211 */ /* 0x080fe200020f0cff */
[----:B------:R-:W-:Y:S01]  /*0dd0*/  IMAD.WIDE.U32 R30, R2, 0x2, R30 ;  /* 0x00000002021e7825 */ /* 0x000fe200078e001e */
[-C--:B------:R-:W-:Y:S01]  /*0de0*/  LEA.HI.X R9, R92, R97.reuse, RZ, 0x1, P3 ;  /* 0x000000615c097211 */ /* 0x080fe200018f0cff */
[----:B------:R-:W5:Y:S01]  /*0df0*/  LDG.E.U16 R26, desc[UR14][R26.64] ;  /* 0x0000000e1a1a7981 */ /* 0x000f62000c1e1500 */
[----:B------:R-:W-:Y:S01]  /*0e00*/  LEA.HI.X R11, R94, R97, RZ, 0x1, P2 ;  /* 0x000000615e0b7211 */ /* 0x000fe200010f0cff */
[C---:B------:R-:W-:Y:S02]  /*0e10*/  IMAD.WIDE.U32 R16, R2.reuse, 0x2, R16 ;  /* 0x0000000202107825 */ /* 0x040fe400078e0010 */
[----:B------:R-:W5:Y:S02]  /*0e20*/  LDG.E.U16 R75, desc[UR14][R30.64] ;  /* 0x0000000e1e4b7981 */ /* 0x000f64000c1e1500 */
[----:B------:R-:W-:-:S02]  /*0e30*/  IMAD.WIDE.U32 R18, R2, 0x2, R18 ;  /* 0x0000000202127825 */ /* 0x000fc400078e0012 */
[----:B------:R0:W5:Y:S02]  /*0e40*/  LDG.E.U16 R25, desc[UR14][R16.64] ;  /* 0x0000000e10197981 */ /* 0x000164000c1e1500 */
[----:B------:R-:W-:Y:S02]  /*0e50*/  IMAD.SHL.U32 R138, R69, 0x80, RZ ;  /* 0x00000080458a7824 */ /* 0x000fe400078e00ff */
[----:B------:R-:W-:Y:S01]  /*0e60*/  IMAD.WIDE.U32 R36, R2, 0x2, R36 ;  /* 0x0000000202247825 */ /* 0x000fe200078e0024 */
[----:B------:R3:W5:Y:S02]  /*0e70*/  LDG.E.U16 R27, desc[UR14][R18.64] ;  /* 0x0000000e121b7981 */ /* 0x000764000c1e1500 */
[----:B------:R-:W-:Y:S01]  /*0e80*/  LEA.HI.X R15, R138, R49, RZ, 0x1, P0 ;  /* 0x000000318a0f7211 */ /* 0x000fe200000f0cff */
[----:B--2---:R-:W-:Y:S01]  /*0e90*/  IMAD.WIDE.U32 R34, R2, 0x2, R54 ;  /* 0x0000000202227825 */ /* 0x004fe200078e0036 */
[----:B------:R2:W5:Y:S01]  /*0ea0*/  LDG.E.U16 R78, desc[UR14][R36.64] ;  /* 0x0000000e244e7981 */ /* 0x000562000c1e1500 */
[----:B0-----:R-:W-:-:S02]  /*0eb0*/  LEA R16, P2, R71, R48, 0x8 ;  /* 0x0000003047107211 */ /* 0x001fc400078440ff */
[----:B------:R-:W-:Y:S01]  /*0ec0*/  IMAD.SHL.U32 R140, R71, 0x80, RZ ;  /* 0x00000080478c7824 */ /* 0x000fe200078e00ff */
[----:B------:R0:W5:Y:S01]  /*0ed0*/  LDG.E.U16 R45, desc[UR14][R38.64] ;  /* 0x0000000e262d7981 */ /* 0x000162000c1e1500 */
[C---:B------:R-:W-:Y:S01]  /*0ee0*/  IMAD.SHL.U32 R134, R73.reuse, 0x80, RZ ;  /* 0x0000008049867824 */ /* 0x040fe200078e00ff */
[----:B---3--:R-:W-:Y:S01]  /*0ef0*/  LEA R18, P0, R73, R48, 0x8 ;  /* 0x0000003049127211 */ /* 0x008fe200078040ff */
[C---:B------:R-:W-:Y:S01]  /*0f00*/  IMAD.WIDE.U32 R30, R2.reuse, 0x2, R50 ;  /* 0x00000002021e7825 */ /* 0x040fe200078e0032 */
[----:B------:R-:W5:Y:S03]  /*0f10*/  LDG.E.U16 R34, desc[UR14][R34.64] ;  /* 0x0000000e22227981 */ /* 0x000f66000c1e1500 */
[----:B------:R-:W-:Y:S01]  /*0f20*/  IMAD.WIDE.U32 R4, R2, 0x2, R4 ;  /* 0x0000000202047825 */ /* 0x000fe200078e0004 */
[-C--:B------:R-:W-:Y:S01]  /*0f30*/  LEA.HI.X R17, R140, R49.reuse, RZ, 0x1, P2 ;  /* 0x000000318c117211 */ /* 0x080fe200010f0cff */
[----:B------:R-:W5:Y:S02]  /*0f40*/  LDG.E.U16 R30, desc[UR14][R30.64] ;  /* 0x0000000e1e1e7981 */ /* 0x000f64000c1e1500 */
[----:B------:R-:W-:Y:S01]  /*0f50*/  IMAD.WIDE.U32 R40, R2, 0x2, R46 ;  /* 0x0000000202287825 */ /* 0x000fe200078e002e */
[----:B------:R-:W-:Y:S01]  /*0f60*/  LEA.HI.X R19, R134, R49, RZ, 0x1, P0 ;  /* 0x0000003186137211 */ /* 0x000fe200000f0cff */
[----:B------:R3:W5:Y:S02]  /*0f70*/  LDG.E.U16 R35, desc[UR14][R4.64] ;  /* 0x0000000e04237981 */ /* 0x000764000c1e1500 */
[----:B--2---:R-:W-:Y:S01]  /*0f80*/  IMAD.WIDE.U32 R36, R2, 0x2, R56 ;  /* 0x0000000202247825 */ /* 0x004fe200078e0038 */
[----:B------:R-:W-:Y:S01]  /*0f90*/  LOP3.LUT R132, R0, 0xff, RZ, 0xc0, !PT ;  /* 0x000000ff00847812 */ /* 0x000fe200078ec0ff */
[----:B------:R2:W5:Y:S02]  /*0fa0*/  LDG.E.U16 R46, desc[UR14][R40.64] ;  /* 0x0000000e282e7981 */ /* 0x000564000c1e1500 */
[----:B0-----:R-:W-:-:S02]  /*0fb0*/  IMAD.WIDE.U32 R38, R2, 0x2, R64 ;  /* 0x0000000202267825 */ /* 0x001fc400078e0040 */
[----:B------:R-:W5:Y:S02]  /*0fc0*/  LDG.E.U16 R36, desc[UR14][R36.64] ;  /* 0x0000000e24247981 */ /* 0x000f64000c1e1500 */
[C---:B------:R-:W-:Y:S02]  /*0fd0*/  IMAD.WIDE.U32 R12, R2.reuse, 0x2, R12 ;  /* 0x00000002020c7825 */ /* 0x040fe400078e000c */
[----:B------:R-:W5:Y:S02]  /*0fe0*/  LDG.E.U16 R38, desc[UR14][R38.64] ;  /* 0x0000000e26267981 */ /* 0x000f64000c1e1500 */
[C---:B------:R-:W-:Y:S02]  /*0ff0*/  IMAD.WIDE.U32 R6, R2.reuse, 0x2, R6 ;  /* 0x0000000202067825 */ /* 0x040fe400078e0006 */
[----:B------:R0:W5:Y:S02]  /*1000*/  LDG.E.U16 R31, desc[UR14][R12.64] ;  /* 0x0000000e0c1f7981 */ /* 0x000164000c1e1500 */
[----:B------:R-:W-:-:S04]  /*1010*/  IMAD.WIDE.U32 R8, R2, 0x2, R8 ;  /* 0x0000000202087825 */ /* 0x000fc800078e0008 */
[C---:B------:R-:W-:Y:S01]  /*1020*/  IMAD.WIDE.U32 R20, R2.reuse, 0x2, R20 ;  /* 0x0000000202147825 */ /* 0x040fe200078e0014 */
[----:B------:R4:W5:Y:S03]  /*1030*/  LDG.E.U16 R37, desc[UR14][R6.64] ;  /* 0x0000000e06257981 */ /* 0x000966000c1e1500 */
[C---:B------:R-:W-:Y:S01]  /*1040*/  IMAD.WIDE.U32 R10, R2.reuse, 0x2, R10 ;  /* 0x00000002020a7825 */ /* 0x040fe200078e000a */
[----:B------:R0:W5:Y:S03]  /*1050*/  LDG.E.U16 R39, desc[UR14][R8.64] ;  /* 0x0000000e08277981 */ /* 0x000166000c1e1500 */
[C---:B---3--:R-:W-:Y:S01]  /*1060*/  IMAD.WIDE.U32 R4, R2.reuse, 0x2, R14 ;  /* 0x0000000202047825 */ /* 0x048fe200078e000e */
[----:B------:R-:W-:Y:S01]  /*1070*/  SHF.R.U32.HI R50, RZ, 0x5, R0 ;  /* 0x00000005ff327819 */ /* 0x000fe20000011600 */
[----:B------:R-:W5:Y:S02]  /*1080*/  LDG.E.U16 R20, desc[UR14][R20.64] ;  /* 0x0000000e14147981 */ /* 0x000f64000c1e1500 */
[----:B--2---:R-:W-:-:S02]  /*1090*/  IMAD.WIDE.U32 R40, R2, 0x2, R66 ;  /* 0x0000000202287825 */ /* 0x004fc400078e0042 */
[----:B------:R-:W5:Y:S02]  /*10a0*/  LDG.E.U16 R15, desc[UR14][R4.64] ;  /* 0x0000000e040f7981 */ /* 0x000f64000c1e1500 */
[C---:B0-----:R-:W-:Y:S02]  /*10b0*/  IMAD.WIDE.U32 R12, R2.reuse, 0x2, R22 ;  /* 0x00000002020c7825 */ /* 0x041fe400078e0016 */
[----:B------:R-:W5:Y:S02]  /*10c0*/  LDG.E.U16 R23, desc[UR14][R4.64+0xc0] ;  /* 0x0000c00e04177981 */ /* 0x000f64000c1e1500 */
[C---:B----4-:R-:W-:Y:S02]  /*10d0*/  IMAD.WIDE.U32 R6, R2.reuse, 0x2, R16 ;  /* 0x0000000202067825 */ /* 0x050fe400078e0010 */
[----:B------:R-:W5:Y:S02]  /*10e0*/  LDG.E.U16 R17, desc[UR14][R4.64+0x80] ;  /* 0x0000800e04117981 */ /* 0x000f64000c1e1500 */
[----:B------:R-:W-:-:S02]  /*10f0*/  IMAD.WIDE.U32 R8, R2, 0x2, R18 ;  /* 0x0000000202087825 */ /* 0x000fc400078e0012 */
[----:B------:R0:W5:Y:S01]  /*1100*/  LDG.E.U16 R16, desc[UR14][R4.64+0x40] ;  /* 0x0000400e04107981 */ /* 0x000162000c1e1500 */
[----:B------:R-:W-:-:S03]  /*1110*/  R2UR UR12, R50 ;  /* 0x00000000320c72ca */ /* 0x000fc600000e0000 */
[----:B------:R2:W5:Y:S01]  /*1120*/  LDG.E.U16 R10, desc[UR14][R10.64] ;  /* 0x0000000e0a0a7981 */ /* 0x000562000c1e1500 */
[----:B-1----:R-:W-:-:S03]  /*1130*/  R2UR UR13, R79 ;  /* 0x000000004f0d72ca */ /* 0x002fc600000e0000 */
[----:B------:R2:W5:Y:S01]  /*1140*/  LDG.E.U16 R40, desc[UR14][R40.64] ;  /* 0x0000000e28287981 */ /* 0x000562000c1e1500 */
[----:B0-----:R-:W-:Y:S01]  /*1150*/  IMAD.SHL.U32 R4, R132, 0x2, RZ ;  /* 0x0000000284047824 */ /* 0x001fe200078e00ff */
[----:B------:R-:W-:Y:S02]  /*1160*/  SHF.R.U32.HI R5, RZ, 0x2, R0 ;  /* 0x00000002ff057819 */ /* 0x000fe40000011600 */
[----:B------:R2:W5:Y:S04]  /*1170*/  LDG.E.U16 R21, desc[UR14][R12.64] ;  /* 0x0000000e0c157981 */ /* 0x000568000c1e1500 */
[----:B------:R2:W5:Y:S04]  /*1180*/  LDG.E.U16 R22, desc[UR14][R12.64+0x80] ;  /* 0x0000800e0c167981 */ /* 0x000568000c1e1500 */
[----:B------:R2:W5:Y:S04]  /*1190*/  LDG.E.U16 R11, desc[UR14][R12.64+0x40] ;  /* 0x0000400e0c0b7981 */ /* 0x000568000c1e1500 */
[----:B------:R2:W5:Y:S01]  /*11a0*/  LDG.E.U16 R14, desc[UR14][R12.64+0xc0] ;  /* 0x0000c00e0c0e7981 */ /* 0x000562000c1e1500 */
[----:B------:R-:W-:-:S03]  /*11b0*/  LOP3.LUT R5, R4, 0x30, R5, 0x78, !PT ;  /* 0x0000003004057812 */ /* 0x000fc600078e7805 */
[----:B------:R2:W5:Y:S04]  /*11c0*/  LDG.E.U16 R18, desc[UR14][R6.64] ;  /* 0x0000000e06127981 */ /* 0x000568000c1e1500 */
[----:B------:R2:W5:Y:S04]  /*11d0*/  LDG.E.U16 R41, desc[UR14][R6.64+0x80] ;  /* 0x0000800e06297981 */ /* 0x000568000c1e1500 */
[----:B------:R2:W5:Y:S04]  /*11e0*/  LDG.E.U16 R19, desc[UR14][R6.64+0x40] ;  /* 0x0000400e06137981 */ /* 0x000568000c1e1500 */
[----:B------:R2:W5:Y:S04]  /*11f0*/  LDG.E.U16 R12, desc[UR14][R6.64+0xc0] ;  /* 0x0000c00e060c7981 */ /* 0x000568000c1e1500 */
[----:B------:R2:W5:Y:S04]  /*1200*/  LDG.E.U16 R13, desc[UR14][R8.64] ;  /* 0x0000000e080d7981 */ /* 0x000568000c1e1500 */
[----:B------:R2:W5:Y:S04]  /*1210*/  LDG.E.U16 R48, desc[UR14][R8.64+0x80] ;  /* 0x0000800e08307981 */ /* 0x000568000c1e1500 */
[----:B------:R2:W5:Y:S04]  /*1220*/  LDG.E.U16 R47, desc[UR14][R8.64+0x40] ;  /* 0x0000400e082f7981 */ /* 0x000568000c1e1500 */
[----:B------:R2:W5:Y:S01]  /*1230*/  LDG.E.U16 R49, desc[UR14][R8.64+0xc0] ;  /* 0x0000c00e08317981 */ /* 0x000562000c1e1500 */
[----:B------:R-:W-:Y:S05]  /*1240*/  @P1 BRA `(.L_x_5) ;  /* 0x0000000000181947 */ /* 0x000fea0003800000 */
[----:B------:R-:W-:Y:S01]  /*1250*/  ELECT P0, URZ, PT ;  /* 0x0000000000ff782f */ /* 0x000fe20003800000 */
[----:B------:R-:W-:Y:S01]  /*1260*/  IMAD.MOV.U32 R4, RZ, RZ, 0x1 ;  /* 0x00000001ff047424 */ /* 0x000fe200078e00ff */
[----:B------:R-:W-:Y:S01]  /*1270*/  UMOV UR4, 0x40 ;  /* 0x0000004000047882 */ /* 0x000fe20000000000 */
[----:B------:R-:W-:Y:S01]  /*1280*/  UVIRTCOUNT.DEALLOC.SMPOOL 0x80 ;  /* 0x000000800000784c */ /* 0x000fe20000000000 */
[----:B------:R-:W-:-:S09]  /*1290*/  ULEA UR4, UR6, UR4, 0x18 ;  /* 0x0000000406047291 */ /* 0x000fd2000f8ec0ff */
[----:B------:R0:W-:Y:S03]  /*12a0*/  @P0 STS.U8 [UR4], R4 ;  /* 0x00000004ff000988 */ /* 0x0001e60008000004 */
.L_x_5:
[----:B------:R-:W-:Y:S01]  /*12b0*/  LOP3.LUT P2, RZ, R0, 0xff, RZ, 0xc0, !PT ;  /* 0x000000ff00ff7812 */ /* 0x000fe2000784c0ff */
[----:B--2---:R-:W-:Y:S01]  /*12c0*/  IMAD R7, R2, 0x2, R136 ;  /* 0x0000000202077824 */ /* 0x004fe200078e0288 */
[----:B------:R-:W-:Y:S01]  /*12d0*/  SHF.R.U32.HI R142, RZ, 0x1, R173 ;  /* 0x00000001ff8e7819 */ /* 0x000fe200000116ad */
[----:B------:R-:W-:Y:S01]  /*12e0*/  UMOV UR4, 0x1 ;  /* 0x0000000100047882 */ /* 0x000fe20000000000 */
[----:B-----5:R1:W-:Y:S02]  /*12f0*/  STS.U16 [R5+UR7+0x200], R70 ;  /* 0x0002004605007988 */ /* 0x0203e40008000407 */
[----:B0-----:R-:W-:Y:S02]  /*1300*/  LOP3.LUT R4, R7, R142, RZ, 0x3c, !PT ;  /* 0x0000008e07047212 */ /* 0x001fe400078e3cff */
[----:B------:R1:W-:Y:S02]  /*1310*/  STS.U16 [R5+UR7+0x400], R72 ;  /* 0x0004004805007988 */ /* 0x0003e40008000407 */
[----:B------:R-:W-:-:S02]  /*1320*/  LOP3.LUT R6, R4, 0x40, RZ, 0x3c, !PT ;  /* 0x0000004004067812 */ /* 0x000fc400078e3cff */
[----:B------:R1:W-:Y:S01]  /*1330*/  STS.U16 [R5+UR7+0x600], R74 ;  /* 0x0006004a05007988 */ /* 0x0003e20008000407 */
[----:B------:R-:W-:Y:S01]  /*1340*/  VOTEU.ALL UP0, P2 ;  /* 0x0000000000ff7886 */ /* 0x000fe20001000000 */
[----:B------:R-:W-:Y:S02]  /*1350*/  VOTEU.ALL UP1, P2 ;  /* 0x0000000000ff7886 */ /* 0x000fe40001020000 */
[----:B------:R1:W-:Y:S02]  /*1360*/  STS.U16 [R5+UR7+0x800], R75 ;  /* 0x0008004b05007988 */ /* 0x0003e40008000407 */
[----:B------:R-:W-:-:S04]  /*1370*/  @!UP0 UIADD3 UR4, UPT, UPT, -UR4, 0x100000, URZ ;  /* 0x0010000004048890 */ /* 0x000fc8000fffe1ff */
[----:B------:R-:W-:Y:S02]  /*1380*/  @!UP0 USHF.L.U32 UR5, UR4, 0xb, URZ ;  /* 0x0000000b04058899 */ /* 0x000fe400080006ff */
[----:B------:R-:W-:Y:S02]  /*1390*/  @!UP0 USHF.L.U32 UR4, UR4, 0x1, URZ ;  /* 0x0000000104048899 */ /* 0x000fe400080006ff */
[----:B------:R-:W-:Y:S01]  /*13a0*/  UISETP.NE.U32.AND UP0, UPT, UR12, URZ, UPT ;  /* 0x000000ff0c00728c */ /* 0x000fe2000bf05070 */
[----:B------:R1:W-:Y:S04]  /*13b0*/  STS.U16 [R5+UR7+0xa00], R76 ;  /* 0x000a004c05007988 */ /* 0x0003e80008000407 */
        /* <DEDUP_REMOVED lines=25> */
[----:B------:R1:W-:Y:S04]  /*1550*/  STS.U16 [R5+UR7], R68 ;  /* 0x0000004405007988 */ /* 0x0003e80008000407 */
        /* <DEDUP_REMOVED lines=16> */
[----:B------:R1:W-:Y:S01]  /*1660*/  STS.U16 [R6+UR7+0x5c00], R49 ;  /* 0x005c003106007988 */ /* 0x0003e20008000407 */
[----:B------:R0:W-:Y:S06]  /*1670*/  MEMBAR.ALL.CTA ;  /* 0x0000000000007992 */ /* 0x0001ec0000008000 */
[----:B0-----:R-:W-:Y:S04]  /*1680*/  FENCE.VIEW.ASYNC.S ;  /* 0x00000000000073c6 */ /* 0x001fe80000000000 */
[----:B------:R-:W0:Y:S02]  /*1690*/  FENCE.VIEW.ASYNC.S ;  /* 0x00000000000073c6 */ /* 0x000e240000000000 */
[----:B0-----:R1:W0:Y:S02]  /*16a0*/  @!UP1 SYNCS.EXCH.64 URZ, [UR7+0x6000], UR4 ;  /* 0x0060000407ff95b2 */ /* 0x0012240008000100 */
[----:B0-----:R-:W-:Y:S06]  /*16b0*/  BAR.SYNC.DEFER_BLOCKING 0x0 ;  /* 0x0000000000007b1d */ /* 0x001fec0000010000 */
[----:B-1----:R-:W-:Y:S05]  /*16c0*/  BRA.U UP0, `(.L_x_6) ;  /* 0x00000001007c7547 */ /* 0x002fea000b800000 */
[----:B------:R-:W-:Y:S02]  /*16d0*/  USHF.R.U32.HI UR8, URZ, 0x4, UR7 ;  /* 0x00000004ff087899 */ /* 0x000fe40008011607 */
[----:B------:R-:W-:Y:S02]  /*16e0*/  UIADD3 UR4, UPT, UPT, UR7, 0x4000, URZ ;  /* 0x0000400007047890 */ /* 0x000fe4000fffe0ff */
[----:B------:R-:W-:Y:S02]  /*16f0*/  USGXT.U32 UR8, UR8, 0xe ;  /* 0x0000000e0808789a */ /* 0x000fe40008000000 */
[----:B------:R-:W-:Y:S02]  /*1700*/  USHF.R.U32.HI UR4, URZ, 0x4, UR4 ;  /* 0x00000004ff047899 */ /* 0x000fe40008011604 */
[----:B------:R-:W-:Y:S01]  /*1710*/  UIADD3 UR22, UP0, UPT, UR8, 0x2, URZ ;  /* 0x0000000208167890 */ /* 0x000fe2000ff1e0ff */
[----:B------:R-:W-:Y:S01]  /*1720*/  UMOV UR5, URZ ;  /* 0x000000ff00057c82 */ /* 0x000fe20008000000 */
[----:B------:R-:W-:-:S02]  /*1730*/  USGXT.U32 UR4, UR4, 0xe ;  /* 0x0000000e0404789a */ /* 0x000fc40008000000 */
[----:B------:R-:W-:Y:S01]  /*1740*/  UIADD3.X UR23, UPT, UPT, UR5, -0x7fffbfe0, URZ, UP0, !UPT ;  /* 0x8000402005177890 */ /* 0x000fe200087fe4ff */
[----:B------:R-:W-:Y:S01]  /*1750*/  UMOV UR10, 0x1000080 ;  /* 0x01000080000a7882 */ /* 0x000fe20000000000 */
[----:B------:R-:W-:Y:S01]  /*1760*/  UMOV UR11, 0x40004040 ;  /* 0x40004040000b7882 */ /* 0x000fe20000000000 */
[----:B------:R-:W-:Y:S02]  /*1770*/  ULOP3.LUT UR16, UR4, 0x1000000, URZ, 0xfc, !UPT ;  /* 0x0100000004107892 */ /* 0x000fe4000f8efcff */
[----:B------:R-:W-:Y:S02]  /*1780*/  UIADD3.64 UR4, UPT, UPT, UR4, UR10, URZ ;  /* 0x0000000a04047297 */ /* 0x000fe4000fffe0ff */
[----:B------:R-:W-:Y:S02]  /*1790*/  UIADD3 UR18, UPT, UPT, UR13, 0x80, URZ ;  /* 0x000000800d127890 */ /* 0x000fe4000fffe0ff */
[----:B------:R-:W-:Y:S02]  /*17a0*/  UIADD3.64 UR10, UPT, UPT, UR22, 0x1fe, URZ ;  /* 0x000001fe160a7897 */ /* 0x000fe4000fffe0ff */
[----:B------:R-:W-:-:S02]  /*17b0*/  UIADD3 UR19, UPT, UPT, UR13, 0x80, URZ ;  /* 0x000000800d137890 */ /* 0x000fc4000fffe0ff */
[----:B------:R-:W-:Y:S01]  /*17c0*/  UIADD3.64 UR20, UPT, UPT, UR22, 0x200, URZ ;  /* 0x0000020016147897 */ /* 0x000fe2000fffe0ff */
[----:B------:R-:W-:Y:S01]  /*17d0*/  UMOV UR24, 0x0 ;  /* 0x0000000000187882 */ /* 0x000fe20000000000 */
[----:B------:R-:W-:Y:S01]  /*17e0*/  UMOV UR25, 0x8210010 ;  /* 0x0821001000197882 */ /* 0x000fe20000000000 */
[----:B------:R-:W-:Y:S01]  /*17f0*/  UMOV UR9, 0x80004020 ;  /* 0x8000402000097882 */ /* 0x000fe20000000000 */
[----:B------:R-:W-:Y:S01]  /*1800*/  UMOV UR17, 0x40004040 ;  /* 0x4000404000117882 */ /* 0x000fe20000000000 */
[----:B------:R-:W-:Y:S01]  /*1810*/  UMOV UR26, 0x0 ;  /* 0x00000000001a7882 */ /* 0x000fe20000000000 */
[----:B------:R-:W-:Y:S01]  /*1820*/  UMOV UR27, 0x8210010 ;  /* 0x08210010001b7882 */ /* 0x000fe20000000000 */
[----:B------:R-:W-:Y:S01]  /*1830*/  UMOV UR28, 0x0 ;  /* 0x00000000001c7882 */ /* 0x000fe20000000000 */
[----:B------:R-:W-:Y:S01]  /*1840*/  UMOV UR29, 0x8210010 ;  /* 0x08210010001d7882 */ /* 0x000fe20000000000 */
[----:B------:R0:W-:Y:S01]  /*1850*/  UTCHMMA gdesc[UR8], gdesc[UR16], tmem[UR13], tmem[UR24], idesc[UR25], !UPT ;  /* 0x00ff1810080075ea */ /* 0x0001e2000f80000d */
[----:B------:R-:W-:Y:S01]  /*1860*/  UMOV UR30, 0x0 ;  /* 0x00000000001e7882 */ /* 0x000fe20000000000 */
[----:B------:R-:W-:Y:S01]  /*1870*/  UMOV UR31, 0x8210010 ;  /* 0x08210010001f7882 */ /* 0x000fe20000000000 */
[----:B------:R0:W-:Y:S01]  /*1880*/  UTCHMMA gdesc[UR22], gdesc[UR4], tmem[UR13], tmem[UR26], idesc[UR27], UPT ;  /* 0x00ff1a04160075ea */ /* 0x0001e2000b80000d */
[----:B------:R0:W-:Y:S01]  /*1890*/  UTCHMMA gdesc[UR10], gdesc[UR16], tmem[UR18], tmem[UR28], idesc[UR29], !UPT ;  /* 0x00ff1c100a0075ea */ /* 0x0001e2000f800012 */
[----:B------:R0:W-:Y:S01]  /*18a0*/  UTCHMMA gdesc[UR20], gdesc[UR4], tmem[UR19], tmem[UR30], idesc[UR31], UPT ;  /* 0x00ff1e04140075ea */ /* 0x0001e2000b800013 */
[----:B------:R-:W-:Y:S01]  /*18b0*/  NOP ;  /* 0x0000000000007918 */ /* 0x000fe20000000000 */
.L_x_6:
[----:B------:R-:W-:Y:S01]  /*18c0*/  ELECT P0, URZ, PT ;  /* 0x0000000000ff782f */ /* 0x000fe20003800000 */
[----:B0-----:R-:W-:-:S03]  /*18d0*/  UIADD3 UR4, UPT, UPT, UR7, 0x6000, URZ ;  /* 0x0000600007047890 */ /* 0x001fc6000fffe0ff */
[----:B------:R-:W-:Y:S01]  /*18e0*/  ISETP.LT.U32.AND P0, PT, R132, 0x20, P0 ;  /* 0x000000208400780c */ /* 0x000fe20000701070 */
[----:B------:R-:W-:-:S12]  /*18f0*/  UMOV UR5, URZ ;  /* 0x000000ff00057c82 */ /* 0x000fd80008000000 */
[----:B------:R-:W-:Y:S01]  /*1900*/  VOTEU.ANY UP0, P0 ;  /* 0x0000000000ff7886 */ /* 0x000fe20000000100 */
[----:B------:R-:W-:-:S04]  /*1910*/  VOTEU.ANY UP1, P0 ;  /* 0x0000000000ff7886 */ /* 0x000fc80000020100 */
[----:B------:R-:W-:Y:S01]  /*1920*/  @UP0 UMOV UR8, UR4 ;  /* 0x0000000400080c82 */ /* 0x000fe20008000000 */
[----:B------:R-:W-:Y:S01]  /*1930*/  USHF.L.U32 UR4, UR12, 0x15, URZ ;  /* 0x000000150c047899 */ /* 0x000fe200080006ff */
[----:B------:R0:W-:Y:S01]  /*1940*/  @UP1 UTCBAR [UR8], URZ ;  /* 0x000000ff080013e9 */ /* 0x0001e200080000ff */
[----:B------:R-:W-:Y:S01]  /*1950*/  BAR.SYNC.DEFER_BLOCKING 0x0 ;  /* 0x0000000000007b1d */ /* 0x000fe20000010000 */
[----:B------:R-:W-:Y:S02]  /*1960*/  USHF.L.U32 UR5, UR12, 0x5, URZ ;  /* 0x000000050c057899 */ /* 0x000fe400080006ff */
[----:B------:R-:W-:Y:S02]  /*1970*/  ULOP3.LUT UR4, UR4, 0x600000, URZ, 0xc0, !UPT ;  /* 0x0060000004047892 */ /* 0x000fe4000f8ec0ff */
[----:B------:R-:W-:-:S04]  /*1980*/  ULOP3.LUT UR5, UR5, 0x80, URZ, 0xc0, !UPT ;  /* 0x0000008005057892 */ /* 0x000fc8000f8ec0ff */
[----:B------:R-:W-:Y:S01]  /*1990*/  UIADD3 UR4, UPT, UPT, UR5, UR4, UR13 ;  /* 0x0000000405047290 */ /* 0x000fe2000fffe00d */
[----:B------:R-:W1:Y:S02]  /*19a0*/  SYNCS.PHASECHK.TRANS64.TRYWAIT P0, [UR7+0x6000], RZ ;  /* 0x006000ffff0075a7 */ /* 0x000e640008001107 */
[----:B01----:R-:W-:Y:S09]  /*19b0*/  @!P0 BRA `(.L_x_7) ;  /* 0x0000001c00008947 */ /* 0x003ff20003800000 */
.L_x_11:
[----:B------:R-:W-:Y:S01]  /*19c0*/  BAR.SYNC.DEFER_BLOCKING 0x0 ;  /* 0x0000000000007b1d */ /* 0x000fe20000010000 */
[----:B------:R-:W-:Y:S02]  /*19d0*/  IMAD.SHL.U32 R0, R0, 0x1000, RZ ;  /* 0x0000100000007824 */ /* 0x000fe400078e00ff */
[----:B------:R-:W-:Y:S02]  /*19e0*/  IMAD.SHL.U32 R173, R173, 0x80, RZ ;  /* 0x00000080adad7824 */ /* 0x000fe400078e00ff */
[----:B------:R-:W-:Y:S01]  /*19f0*/  IMAD.SHL.U32 R144, R2, 0x10, RZ ;  /* 0x0000001002907824 */ /* 0x000fe200078e00ff */
[----:B------:R-:W-:Y:S01]  /*1a00*/  LOP3.LUT R175, R0, 0x7000, RZ, 0xc0, !PT ;  /* 0x0000700000af7812 */ /* 0x000fe200078ec0ff */
[----:B------:R-:W0:Y:S01]  /*1a10*/  LDCU.64 UR16, c[0x0][0x390] ;  /* 0x00007200ff1077ac */ /* 0x000e220008000a00 */
[----:B------:R-:W1:Y:S03]  /*1a20*/  LDTM.x128 R4, tmem[UR4] ;  /* 0x00000004000479ee */ /* 0x000e6600083c0000 */
[----:B------:R-:W-:Y:S01]  /*1a30*/  IMAD R0, R132, 0x10, R175 ;  /* 0x0000001084007824 */ /* 0x000fe200078e02af */
[----:B------:R-:W-:Y:S01]  /*1a40*/  LOP3.LUT R132, R142, R173, R144, 0x1e, !PT ;  /* 0x000000ad8e847212 */ /* 0x000fe200078e1e90 */
[----:B------:R-:W2:Y:S03]  /*1a50*/  LDCU.64 UR22, c[0x0][0x390] ;  /* 0x00007200ff1677ac */ /* 0x000ea60008000a00 */
[C---:B------:R-:W-:Y:S01]  /*1a60*/  LOP3.LUT R146, R0.reuse, 0x10, RZ, 0x3c, !PT ;  /* 0x0000001000927812 */ /* 0x040fe200078e3cff */
[----:B------:R-:W3:Y:S01]  /*1a70*/  LDCU.64 UR18, c[0x0][0x390] ;  /* 0x00007200ff1277ac */ /* 0x000ee20008000a00 */
[----:B------:R-:W-:-:S02]  /*1a80*/  LOP3.LUT R144, R0, 0x20, RZ, 0x3c, !PT ;  /* 0x0000002000907812 */ /* 0x000fc400078e3cff */
[C---:B------:R-:W-:Y:S01]  /*1a90*/  LOP3.LUT R142, R0.reuse, 0x30, RZ, 0x3c, !PT ;  /* 0x00000030008e7812 */ /* 0x040fe200078e3cff */
[----:B------:R-:W4:Y:S01]  /*1aa0*/  LDCU.64 UR28, c[0x0][0x390] ;  /* 0x00007200ff1c77ac */ /* 0x000f220008000a00 */
[C---:B------:R-:W-:Y:S01]  /*1ab0*/  LOP3.LUT R148, R0.reuse, 0x40, RZ, 0x3c, !PT ;  /* 0x0000004000947812 */ /* 0x040fe200078e3cff */
[----:B------:R-:W1:Y:S01]  /*1ac0*/  @!P2 SYNCS.CCTL.IV [UR7+0x6000] ;  /* 0x00600000ff00a9b1 */ /* 0x000e620008000007 */
[----:B------:R-:W-:Y:S01]  /*1ad0*/  NOP ;  /* 0x0000000000007918 */ /* 0x000fe20000000000 */
[----:B-1----:R-:W-:Y:S01]  /*1ae0*/  BAR.SYNC.DEFER_BLOCKING 0x0 ;  /* 0x0000000000007b1d */ /* 0x002fe20000010000 */
[C---:B------:R-:W-:Y:S02]  /*1af0*/  LOP3.LUT R150, R0.reuse, 0x50, RZ, 0x3c, !PT ;  /* 0x0000005000967812 */ /* 0x040fe400078e3cff */
[C---:B------:R-:W-:Y:S02]  /*1b00*/  LOP3.LUT R152, R0.reuse, 0x60, RZ, 0x3c, !PT ;  /* 0x0000006000987812 */ /* 0x040fe400078e3cff */
[----:B------:R-:W-:Y:S01]  /*1b10*/  LOP3.LUT R154, R0, 0x70, RZ, 0x3c, !PT ;  /* 0x00000070009a7812 */ /* 0x000fe200078e3cff */
[----:B------:R-:W1:Y:S01]  /*1b20*/  LDCU.64 UR24, c[0x0][0x390] ;  /* 0x00007200ff1877ac */ /* 0x000e620008000a00 */
[C---:B0-----:R-:W-:Y:S01]  /*1b30*/  LEA R156, P0, R205.reuse, UR16, 0x9 ;  /* 0x00000010cd9c7c11 */ /* 0x041fe2000f8048ff */
[----:B------:R-:W0:Y:S01]  /*1b40*/  LDCU.64 UR20, c[0x0][0x390] ;  /* 0x00007200ff1477ac */ /* 0x000e220008000a00 */
[----:B------:R-:W5:Y:S01]  /*1b50*/  LDCU.64 UR34, c[0x0][0x390] ;  /* 0x00007200ff2277ac */ /* 0x000f620008000a00 */
[----:B------:R-:W0:Y:S01]  /*1b60*/  LDCU.64 UR26, c[0x0][0x390] ;  /* 0x00007200ff1a77ac */ /* 0x000e220008000a00 */
[----:B------:R-:W0:Y:S01]  /*1b70*/  LDCU.64 UR30, c[0x0][0x390] ;  /* 0x00007200ff1e77ac */ /* 0x000e220008000a00 */
[----:B------:R-:W-:Y:S01]  /*1b80*/  STS.128 [R0+UR7], R4 ;  /* 0x0000000400007988 */ /* 0x000fe20008000c07 */
[----:B------:R-:W0:Y:S03]  /*1b90*/  LDCU.64 UR40, c[0x0][0x390] ;  /* 0x00007200ff2877ac */ /* 0x000e260008000a00 */
        /* <DEDUP_REMOVED lines=13> */
[----:B------:R-:W0:Y:S01]  /*1c70*/  LDCU.64 UR8, c[0x0][0x390] ;  /* 0x00007200ff0877ac */ /* 0x000e220008000a00 */
[----:B------:R-:W-:Y:S06]  /*1c80*/  BAR.SYNC.DEFER_BLOCKING 0x0 ;  /* 0x0000000000007b1d */ /* 0x000fec0000010000 */
[----:B------:R-:W0:Y:S04]  /*1c90*/  LDSM.16.M88.4 R4, [R132+UR7] ;  /* 0x000000078404783b */ /* 0x000e280008000200 */
[----:B------:R-:W-:Y:S04]  /*1ca0*/  LDSM.16.M88.4 R180, [R132+UR7+0x200] ;  /* 0x0002000784b4783b */ /* 0x000fe80008000200 */
[----:B------:R-:W-:Y:S04]  /*1cb0*/  LDSM.16.M88.4 R176, [R132+UR7+0x400] ;  /* 0x0004000784b0783b */ /* 0x000fe80008000200 */
[----:B------:R-:W-:Y:S04]  /*1cc0*/  LDSM.16.M88.4 R172, [R132+UR7+0x600] ;  /* 0x0006000784ac783b */ /* 0x000fe80008000200 */
[----:B------:R-:W-:Y:S04]  /*1cd0*/  LDSM.16.M88.4 R20, [R132+UR7+0x800] ;  /* 0x000800078414783b */ /* 0x000fe80008000200 */
[----:B------:R-:W-:Y:S04]  /*1ce0*/  LDSM.16.M88.4 R16, [R132+UR7+0xa00] ;  /* 0x000a00078410783b */ /* 0x000fe80008000200 */
[----:B------:R-:W-:Y:S04]  /*1cf0*/  LDSM.16.M88.4 R12, [R132+UR7+0xc00] ;  /* 0x000c0007840c783b */ /* 0x000fe80008000200 */
[----:B------:R-:W-:Y:S01]  /*1d00*/  LDSM.16.M88.4 R8, [R132+UR7+0xe00] ;  /* 0x000e00078408783b */ /* 0x000fe20008000200 */
[----:B------:R-:W-:Y:S06]  /*1d10*/  BAR.SYNC.DEFER_BLOCKING 0x0 ;  /* 0x0000000000007b1d */ /* 0x000fec0000010000 */
[----:B------:R-:W-:Y:S04]  /*1d20*/  STS.128 [R0+UR7], R36 ;  /* 0x0000002400007988 */ /* 0x000fe80008000c07 */
[----:B------:R-:W-:Y:S04]  /*1d30*/  STS.128 [R146+UR7], R40 ;  /* 0x0000002892007988 */ /* 0x000fe80008000c07 */
[----:B------:R-:W-:Y:S04]  /*1d40*/  STS.128 [R144+UR7], R44 ;  /* 0x0000002c90007988 */ /* 0x000fe80008000c07 */
[----:B------:R-:W-:Y:S04]  /*1d50*/  STS.128 [R142+UR7], R48 ;  /* 0x000000308e007988 */ /* 0x000fe80008000c07 */
[----:B------:R-:W-:Y:S04]  /*1d60*/  STS.128 [R148+UR7], R52 ;  /* 0x0000003494007988 */ /* 0x000fe80008000c07 */
[----:B------:R-:W-:Y:S04]  /*1d70*/  STS.128 [R150+UR7], R56 ;  /* 0x0000003896007988 */ /* 0x000fe80008000c07 */
[----:B------:R-:W-:Y:S04]  /*1d80*/  STS.128 [R152+UR7], R60 ;  /* 0x0000003c98007988 */ /* 0x000fe80008000c07 */
[----:B------:R-:W-:Y:S01]  /*1d90*/  STS.128 [R154+UR7], R64 ;  /* 0x000000409a007988 */ /* 0x000fe20008000c07 */
        /* <DEDUP_REMOVED lines=13> */
[----:B------:R0:W-:Y:S04]  /*1e70*/  STS.128 [R142+UR7], R80 ;  /* 0x000000508e007988 */ /* 0x0001e80008000c07 */
[----:B------:R-:W-:Y:S04]  /*1e80*/  STS.128 [R148+UR7], R84 ;  /* 0x0000005494007988 */ /* 0x000fe80008000c07 */
[----:B------:R-:W-:Y:S04]  /*1e90*/  STS.128 [R150+UR7], R88 ;  /* 0x0000005896007988 */ /* 0x000fe80008000c07 */
[----:B------:R-:W-:Y:S04]  /*1ea0*/  STS.128 [R152+UR7], R92 ;  /* 0x0000005c98007988 */ /* 0x000fe80008000c07 */
[----:B------:R-:W-:Y:S01]  /*1eb0*/  STS.128 [R154+UR7], R96 ;  /* 0x000000609a007988 */ /* 0x000fe20008000c07 */
[----:B0-----:R-:W-:-:S02]  /*1ec0*/  IMAD.SHL.U32 R80, R205, 0x80, RZ ;  /* 0x00000080cd507824 */ /* 0x001fc400078e00ff */
[----:B------:R-:W-:Y:S01]  /*1ed0*/  IMAD.SHL.U32 R81, R199, 0x80, RZ ;  /* 0x00000080c7517824 */ /* 0x000fe200078e00ff */
[----:B------:R-:W-:Y:S02]  /*1ee0*/  BAR.SYNC.DEFER_BLOCKING 0x0 ;  /* 0x0000000000007b1d */ /* 0x000fe40000010000 */
[----:B------:R-:W-:Y:S01]  /*1ef0*/  LEA.HI.X R158, R80, UR17, RZ, 0x2, P0 ;  /* 0x00000011509e7c11 */ /* 0x000fe200080f14ff */
[----:B------:R-:W-:-:S03]  /*1f00*/  IMAD.SHL.U32 R80, R201, 0x80, RZ ;  /* 0x00000080c9507824 */ /* 0x000fc600078e00ff */
[----:B------:R-:W0:Y:S01]  /*1f10*/  LDCU.64 UR16, c[0x0][0x390] ;  /* 0x00007200ff1077ac */ /* 0x000e220008000a00 */
        /* <DEDUP_REMOVED lines=9> */
[----:B------:R0:W-:Y:S04]  /*1fb0*/  STS.128 [R0+UR7], R100 ;  /* 0x0000006400007988 */ /* 0x0001e80008000c07 */
[----:B------:R-:W-:Y:S04]  /*1fc0*/  STS.128 [R146+UR7], R104 ;  /* 0x0000006892007988 */ /* 0x000fe80008000c07 */
[----:B------:R3:W-:Y:S04]  /*1fd0*/  STS.128 [R144+UR7], R108 ;  /* 0x0000006c90007988 */ /* 0x0007e80008000c07 */
[----:B------:R2:W-:Y:S01]  /*1fe0*/  STS.128 [R142+UR7], R112 ;  /* 0x000000708e007988 */ /* 0x0005e20008000c07 */
[----:B0-----:R-:W-:-:S03]  /*1ff0*/  IMAD.SHL.U32 R0, R203, 0x80, RZ ;  /* 0x00000080cb007824 */ /* 0x001fc600078e00ff */
[----:B------:R0:W-:Y:S04]  /*2000*/  STS.128 [R148+UR7], R116 ;  /* 0x0000007494007988 */ /* 0x0001e80008000c07 */
[----:B------:R0:W-:Y:S01]  /*2010*/  STS.128 [R150+UR7], R120 ;  /* 0x0000007896007988 */ /* 0x0001e20008000c07 */
[----:B---3--:R-:W-:-:S03]  /*2020*/  LEA R108, P0, R203, UR18, 0x9 ;  /* 0x00000012cb6c7c11 */ /* 0x008fc6000f8048ff */
[----:B------:R3:W-:Y:S01]  /*2030*/  STS.128 [R152+UR7], R124 ;  /* 0x0000007c98007988 */ /* 0x0007e20008000c07 */
[----:B------:R-:W-:Y:S02]  /*2040*/  LEA R110, P2, R201, UR20, 0x9 ;  /* 0x00000014c96e7c11 */ /* 0x000fe4000f8448ff */
[----:B--2---:R-:W-:Y:S01]  /*2050*/  LEA R112, P3, R199, UR22, 0x9 ;  /* 0x00000016c7707c11 */ /* 0x004fe2000f8648ff */
[----:B------:R2:W-:Y:S01]  /*2060*/  STS.128 [R154+UR7], R128 ;  /* 0x000000809a007988 */ /* 0x0005e20008000c07 */
[----:B------:R-:W-:Y:S01]  /*2070*/  LEA.HI.X R109, R0, UR19, RZ, 0x2, P0 ;  /* 0x00000013006d7c11 */ /* 0x000fe200080f14ff */
[----:B------:R-:W2:Y:S01]  /*2080*/  LDCU.64 UR18, c[0x0][0x390] ;  /* 0x00007200ff1277ac */ /* 0x000ea20008000a00 */
[----:B------:R-:W-:Y:S01]  /*2090*/  LEA.HI.X R105, R81, UR23, RZ, 0x2, P3 ;  /* 0x0000001751697c11 */ /* 0x000fe200098f14ff */
[----:B------:R-:W-:Y:S01]  /*20a0*/  IMAD.SHL.U32 R81, R193, 0x80, RZ ;  /* 0x00000080c1517824 */ /* 0x000fe200078e00ff */
[----:B------:R-:W-:Y:S01]  /*20b0*/  BAR.SYNC.DEFER_BLOCKING 0x0 ;  /* 0x0000000000007b1d */ /* 0x000fe20000010000 */
[----:B------:R-:W-:Y:S01]  /*20c0*/  IMAD.SHL.U32 R0, R197, 0x80, RZ ;  /* 0x00000080c5007824 */ /* 0x000fe200078e00ff */
[----:B----4-:R-:W-:Y:S01]  /*20d0*/  LEA R100, P3, R193, UR28, 0x9 ;  /* 0x0000001cc1647c11 */ /* 0x010fe2000f8648ff */
[----:B0-----:R-:W-:Y:S01]  /*20e0*/  IMAD.SHL.U32 R116, R136, 0x4, RZ ;  /* 0x0000000488747824 */ /* 0x001fe200078e00ff */
[----:B-1----:R-:W-:-:S02]  /*20f0*/  LEA R114, P0, R197, UR24, 0x9 ;  /* 0x00000018c5727c11 */ /* 0x002fc4000f8048ff */
[----:B------:R-:W-:Y:S01]  /*2100*/  LEA.HI.X R101, R81, UR29, RZ, 0x2, P3 ;  /* 0x0000001d51657c11 */ /* 0x000fe200098f14ff */
[C---:B------:R-:W-:Y:S01]  /*2110*/  IMAD.SHL.U32 R81, R159.reuse, 0x80, RZ ;  /* 0x000000809f517824 */ /* 0x040fe200078e00ff */
[----:B------:R-:W-:Y:S01]  /*2120*/  LEA.HI.X R103, R0, UR25, RZ, 0x2, P0 ;  /* 0x0000001900677c11 */ /* 0x000fe200080f14ff */
[----:B------:R-:W0:Y:S01]  /*2130*/  LDCU.64 UR24, c[0x0][0x390] ;  /* 0x00007200ff1877ac */ /* 0x000e220008000a00 */
[----:B-----5:R-:W-:Y:S01]  /*2140*/  LEA R86, P3, R159, UR34, 0x9 ;  /* 0x000000229f567c11 */ /* 0x020fe2000f8648ff */
[----:B------:R-:W-:Y:S01]  /*2150*/  IMAD.SHL.U32 R0, R171, 0x80, RZ ;  /* 0x00000080ab007824 */ /* 0x000fe200078e00ff */
[----:B------:R-:W-:Y:S01]  /*2160*/  LEA.HI.X R111, R80, UR21, RZ, 0x2, P2 ;  /* 0x00000015506f7c11 */ /* 0x000fe200090f14ff */
[C---:B------:R-:W-:Y:S01]  /*2170*/  IMAD.SHL.U32 R80, R195.reuse, 0x80, RZ ;  /* 0x00000080c3507824 */ /* 0x040fe200078e00ff */
[----:B------:R-:W-:Y:S01]  /*2180*/  LEA R98, P2, R195, UR26, 0x9 ;  /* 0x0000001ac3627c11 */ /* 0x000fe2000f8448ff */
[----:B------:R-:W3:Y:S01]  /*2190*/  LDCU.64 UR20, c[0x0][0x390] ;  /* 0x00007200ff1477ac */ /* 0x000ee20008000a00 */
[----:B------:R-:W-:-:S02]  /*21a0*/  LEA R102, P0, R171, UR30, 0x9 ;  /* 0x0000001eab667c11 */ /* 0x000fc4000f8048ff */
[----:B------:R-:W-:Y:S01]  /*21b0*/  LEA.HI.X R87, R81, UR35, RZ, 0x2, P3 ;  /* 0x0000002351577c11 */ /* 0x000fe200098f14ff */
[C---:B------:R-:W-:Y:S01]  /*21c0*/  IMAD.SHL.U32 R81, R139.reuse, 0x80, RZ ;  /* 0x000000808b517824 */ /* 0x040fe200078e00ff */
[----:B------:R-:W-:Y:S01]  /*21d0*/  LEA R106, P3, R139, UR40, 0x9 ;  /* 0x000000288b6a7c11 */ /* 0x000fe2000f8648ff */
[----:B------:R-:W1:Y:S01]  /*21e0*/  LDCU.64 UR22, c[0x0][0x390] ;  /* 0x00007200ff1677ac */ /* 0x000e620008000a00 */
[----:B------:R-:W-:Y:S01]  /*21f0*/  LEA.HI.X R99, R80, UR27, RZ, 0x2, P2 ;  /* 0x0000001b50637c11 */ /* 0x000fe200090f14ff */
[----:B------:R-:W-:Y:S01]  /*2200*/  IMAD.SHL.U32 R80, R147, 0x80, RZ ;  /* 0x0000008093507824 */ /* 0x000fe200078e00ff */
[----:B------:R-:W-:Y:S01]  /*2210*/  LEA.HI.X R95, R0, UR31, RZ, 0x2, P0 ;  /* 0x0000001f005f7c11 */ /* 0x000fe200080f14ff */
[----:B------:R-:W-:Y:S01]  /*2220*/  IMAD.SHL.U32 R0, R169, 0x80, RZ ;  /* 0x00000080a9007824 */ /* 0x000fe200078e00ff */
[----:B------:R-:W-:Y:S01]  /*2230*/  LEA R104, P2, R147, UR32, 0x9 ;  /* 0x0000002093687c11 */ /* 0x000fe2000f8448ff */
[----:B------:R-:W4:Y:S01]  /*2240*/  LDCU.64 UR26, c[0x0][0x390] ;  /* 0x00007200ff1a77ac */ /* 0x000f220008000a00 */
[----:B------:R-:W-:-:S02]  /*2250*/  LEA R92, P0, R169, UR36, 0x9 ;  /* 0x00000024a95c7c11 */ /* 0x000fc4000f8048ff */
[----:B------:R-:W-:Y:S01]  /*2260*/  LEA.HI.X R107, R81, UR41, RZ, 0x2, P3 ;  /* 0x00000029516b7c11 */ /* 0x000fe200098f14ff */
[C---:B------:R-:W-:Y:S01]  /*2270*/  IMAD.SHL.U32 R81, R153.reuse, 0x80, RZ ;  /* 0x0000008099517824 */ /* 0x040fe200078e00ff */
[----:B------:R-:W5:Y:S01]  /*2280*/  LDCU.64 UR30, c[0x0][0x390] ;  /* 0x00007200ff1e77ac */ /* 0x000f620008000a00 */
[----:B--2---:R-:W-:Y:S02]  /*2290*/  LEA R122, P3, R153, UR18, 0x9 ;  /* 0x00000012997a7c11 */ /* 0x004fe4000f8648ff */
[----:B------:R-:W-:Y:S01]  /*22a0*/  LEA.HI.X R93, R80, UR33, RZ, 0x2, P2 ;  /* 0x00000021505d7c11 */ /* 0x000fe200090f14ff */
[----:B------:R-:W2:Y:S01]  /*22b0*/  LDCU.64 UR32, c[0x0][0x390] ;  /* 0x00007200ff2077ac */ /* 0x000ea20008000a00 */
[----:B------:R-:W-:Y:S01]  /*22c0*/  LEA.HI.X R85, R0, UR37, RZ, 0x2, P0 ;  /* 0x0000002500557c11 */ /* 0x000fe200080f14ff */
[C---:B------:R-:W-:Y:S01]  /*22d0*/  IMAD.SHL.U32 R0, R135.reuse, 0x80, RZ ;  /* 0x0000008087007824 */ /* 0x040fe200078e00ff */
[----:B------:R-:W-:Y:S01]  /*22e0*/  LEA R96, P0, R135, UR16, 0x9 ;  /* 0x0000001087607c11 */ /* 0x000fe2000f8048ff */
[----:B------:R-:W-:Y:S01]  /*22f0*/  IMAD.SHL.U32 R80, R157, 0x80, RZ ;  /* 0x000000809d507824 */ /* 0x000fe200078e00ff */
[----:B------:R-:W-:Y:S01]  /*2300*/  LEA.HI.X R123, R81, UR19, RZ, 0x2, P3 ;  /* 0x00000013517b7c11 */ /* 0x000fe200098f14ff */
[C---:B------:R-:W-:Y:S01]  /*2310*/  IMAD.SHL.U32 R81, R149.reuse, 0x80, RZ ;  /* 0x0000008095517824 */ /* 0x040fe200078e00ff */
[----:B------:R-:W1:Y:S01]  /*2320*/  LDCU.64 UR18, c[0x0][0x390] ;  /* 0x00007200ff1277ac */ /* 0x000e620008000a00 */
[----:B0-----:R-:W-:-:S02]  /*2330*/  LEA R90, P3, R149, UR24, 0x9 ;  /* 0x00000018955a7c11 */ /* 0x001fc4000f8648ff */
[----:B------:R-:W-:Y:S01]  /*2340*/  LEA.HI.X R97, R0, UR17, RZ, 0x2, P0 ;  /* 0x0000001100617c11 */ /* 0x000fe200080f14ff */
[C---:B------:R-:W-:Y:S01]  /*2350*/  IMAD.SHL.U32 R0, R167.reuse, 0x80, RZ ;  /* 0x00000080a7007824 */ /* 0x040fe200078e00ff */
[----:B---3--:R-:W-:Y:S01]  /*2360*/  LEA R124, P0, R167, UR20, 0x9 ;  /* 0x00000014a77c7c11 */ /* 0x008fe2000f8048ff */
[----:B------:R-:W0:Y:S01]  /*2370*/  LDCU.64 UR28, c[0x0][0x390] ;  /* 0x00007200ff1c77ac */ /* 0x000e220008000a00 */
[----:B------:R-:W-:Y:S01]  /*2380*/  LEA.HI.X R83, R81, UR25, RZ, 0x2, P3 ;  /* 0x0000001951537c11 */ /* 0x000fe200098f14ff */
[----:B------:R-:W-:Y:S01]  /*2390*/  IMAD.SHL.U32 R81, R143, 0x80, RZ ;  /* 0x000000808f517824 */ /* 0x000fe200078e00ff */
[----:B------:R-:W-:Y:S01]  /*23a0*/  LEA.HI.X R125, R0, UR21, RZ, 0x2, P0 ;  /* 0x00000015007d7c11 */ /* 0x000fe200080f14ff */
[----:B------:R-:W3:Y:S01]  /*23b0*/  LDCU.64 UR24, c[0x0][0x390] ;  /* 0x00007200ff1877ac */ /* 0x000ee20008000a00 */
[C---:B------:R-:W-:Y:S01]  /*23c0*/  IMAD.SHL.U32 R0, R165.reuse, 0x80, RZ ;  /* 0x00000080a5007824 */ /* 0x040fe200078e00ff */
[----:B----4-:R-:W-:Y:S02]  /*23d0*/  LEA R142, P0, R165, UR26, 0x9 ;  /* 0x0000001aa58e7c11 */ /* 0x010fe4000f8048ff */
[----:B------:R-:W-:Y:S01]  /*23e0*/  LEA R94, P2, R157, UR38, 0x9 ;  /* 0x000000269d5e7c11 */ /* 0x000fe2000f8448ff */
[----:B------:R-:W4:Y:S01]  /*23f0*/  LDCU.64 UR16, c[0x0][0x390] ;  /* 0x00007200ff1077ac */ /* 0x000f220008000a00 */
[----:B-----5:R-:W-:-:S02]  /*2400*/  LEA R146, P3, R143, UR30, 0x9 ;  /* 0x0000001e8f927c11 */ /* 0x020fc4000f8648ff */
[----:B------:R-:W-:Y:S01]  /*2410*/  LEA.HI.X R82, R0, UR27, RZ, 0x2, P0 ;  /* 0x0000001b00527c11 */ /* 0x000fe200080f14ff */
[C---:B------:R-:W-:Y:S01]  /*2420*/  IMAD.SHL.U32 R0, R3.reuse, 0x80, RZ ;  /* 0x0000008003007824 */ /* 0x040fe200078e00ff */
[----:B--2---:R-:W-:Y:S01]  /*2430*/  LEA R148, P0, R3, UR32, 0x9 ;  /* 0x0000002003947c11 */ /* 0x004fe2000f8048ff */
[----:B------:R-:W-:Y:S01]  /*2440*/  IMAD.SHL.U32 R3, R163, 0x80, RZ ;  /* 0x00000080a3037824 */ /* 0x000fe200078e00ff */
[----:B------:R-:W-:Y:S01]  /*2450*/  LEA.HI.X R84, R80, UR39, RZ, 0x2, P2 ;  /* 0x0000002750547c11 */ /* 0x000fe200090f14ff */
[----:B------:R-:W-:Y:S01]  /*2460*/  IMAD.SHL.U32 R80, R155, 0x80, RZ ;  /* 0x000000809b507824 */ /* 0x000fe200078e00ff */
[----:B------:R-:W-:Y:S01]  /*2470*/  LEA.HI.X R81, R81, UR31, RZ, 0x2, P3 ;  /* 0x0000001f51517c11 */ /* 0x000fe200098f14ff */
[----:B------:R-:W2:Y:S01]  /*2480*/  LDCU.64 UR20, c[0x0][0x390] ;  /* 0x00007200ff1477ac */ /* 0x000ea20008000a00 */
[----:B------:R-:W-:Y:S01]  /*2490*/  LEA R120, P2, R155, UR42, 0x9 ;  /* 0x0000002a9b787c11 */ /* 0x000fe2000f8448ff */
[----:B------:R-:W-:Y:S01]  /*24a0*/  IMAD.SHL.U32 R155, R2, 0x4, RZ ;  /* 0x00000004029b7824 */ /* 0x000fe200078e00ff */
[----:B-1----:R-:W-:Y:S01]  /*24b0*/  LEA R152, P3, R163, UR18, 0x9 ;  /* 0x00000012a3987c11 */ /* 0x002fe2000f8648ff */
[----:B------:R-:W-:Y:S01]  /*24c0*/  IMAD.SHL.U32 R2, R161, 0x80, RZ ;  /* 0x00000080a1027824 */ /* 0x000fe200078e00ff */
[----:B------:R-:W-:-:S02]  /*24d0*/  LEA.HI.X R89, R0, UR33, RZ, 0x2, P0 ;  /* 0x0000002100597c11 */ /* 0x000fc400080f14ff */
[----:B------:R-:W-:Y:S02]  /*24e0*/  LEA.HI.X R0, R3, UR19, RZ, 0x2, P3 ;  /* 0x0000001303007c11 */ /* 0x000fe400098f14ff */
[----:B------:R-:W-:Y:S01]  /*24f0*/  LEA.HI.X R121, R80, UR43, RZ, 0x2, P2 ;  /* 0x0000002b50797c11 */ /* 0x000fe200090f14ff */
[----:B------:R-:W-:Y:S01]  /*2500*/  IMAD.SHL.U32 R80, R151, 0x80, RZ ;  /* 0x0000008097507824 */ /* 0x000fe200078e00ff */
[C---:B------:R-:W-:Y:S02]  /*2510*/  LEA R154, P3, R134.reuse, UR10, 0x2 ;  /* 0x0000000a869a7c11 */ /* 0x040fe4000f8610ff */
[----:B---3--:R-:W-:Y:S02]  /*2520*/  IADD3 R116, P4, P5, R155, UR24, R116 ;  /* 0x000000189b747c10 */ /* 0x008fe4000fd9e074 */
[----:B------:R-:W-:Y:S02]  /*2530*/  LEA R126, P2, R151, UR22, 0x9 ;  /* 0x00000016977e7c11 */ /* 0x000fe4000f8448ff */
[----:B------:R-:W-:-:S02]  /*2540*/  LEA.HI.X R135, R134, UR11, RZ, 0x2, P3 ;  /* 0x0000000b86877c11 */ /* 0x000fc400098f14ff */
[----:B------:R-:W-:Y:S02]  /*2550*/  IADD3.X R117, PT, PT, RZ, UR25, RZ, P4, P5 ;  /* 0x00000019ff757c10 */ /* 0x000fe4000a7ea4ff */
[----:B------:R-:W-:Y:S02]  /*2560*/  IADD3 R118, P3, PT, R155, R156, RZ ;  /* 0x0000009c9b767210 */ /* 0x000fe40007f7e0ff */
[----:B------:R-:W-:Y:S01]  /*2570*/  LEA.HI.X R91, R80, UR23, RZ, 0x2, P2 ;  /* 0x00000017505b7c11 */ /* 0x000fe200090f14ff */
[----:B------:R-:W-:Y:S01]  /*2580*/  IMAD.SHL.U32 R80, R145, 0x80, RZ ;  /* 0x0000008091507824 */ /* 0x000fe200078e00ff */
[C---:B------:R-:W-:Y:S01]  /*2590*/  IADD3 R108, P6, PT, R155.reuse, R108, RZ ;  /* 0x0000006c9b6c7210 */ /* 0x040fe20007fde0ff */
[----:B------:R-:W-:Y:S01]  /*25a0*/  IMAD.X R119, RZ, RZ, R158, P3 ;  /* 0x000000ffff777224 */ /* 0x000fe200018e069e */
[C---:B------:R-:W-:Y:S01]  /*25b0*/  IADD3 R110, P4, PT, R155.reuse, R110, RZ ;  /* 0x0000006e9b6e7210 */ /* 0x040fe20007f9e0ff */
[----:B------:R-:W-:Y:S01]  /*25c0*/  STG.E desc[UR14][R116.64], R4 ;  /* 0x0000000474007986 */ /* 0x000fe2000c10190e */
[----:B------:R-:W-:Y:S01]  /*25d0*/  IADD3 R112, P5, PT, R155, R112, RZ ;  /* 0x000000709b707210 */ /* 0x000fe20007fbe0ff */
[----:B------:R-:W-:Y:S01]  /*25e0*/  IMAD.X R109, RZ, RZ, R109, P6 ;  /* 0x000000ffff6d7224 */ /* 0x000fe200030e066d */
[----:B0-----:R-:W-:Y:S01]  /*25f0*/  LEA R144, P2, R145, UR28, 0x9 ;  /* 0x0000001c91907c11 */ /* 0x001fe2000f8448ff */
[----:B------:R-:W-:Y:S01]  /*2600*/  IMAD.X R111, RZ, RZ, R111, P4 ;  /* 0x000000ffff6f7224 */ /* 0x000fe200020e066f */
[C---:B------:R-:W-:Y:S01]  /*2610*/  IADD3 R114, P3, PT, R155.reuse, R114, RZ ;  /* 0x000000729b727210 */ /* 0x040fe20007f7e0ff */
[----:B------:R-:W-:Y:S01]  /*2620*/  IMAD.X R113, RZ, RZ, R105, P5 ;  /* 0x000000ffff717224 */ /* 0x000fe200028e0669 */
[----:B------:R-:W-:Y:S01]  /*2630*/  LEA.HI.X R80, R80, UR29, RZ, 0x2, P2 ;  /* 0x0000001d50507c11 */ /* 0x000fe200090f14ff */
[----:B------:R-:W-:Y:S01]  /*2640*/  STG.E desc[UR14][R116.64+0x80], R36 ;  /* 0x0000802474007986 */ /* 0x000fe2000c10190e */
[C---:B------:R-:W-:Y:S01]  /*2650*/  IADD3 R98, P6, PT, R155.reuse, R98, RZ ;  /* 0x000000629b627210 */ /* 0x040fe20007fde0ff */
[----:B------:R-:W-:Y:S01]  /*2660*/  IMAD.X R115, RZ, RZ, R103, P3 ;  /* 0x000000ffff737224 */ /* 0x000fe200018e0667 */
[C---:B------:R-:W-:Y:S01]  /*2670*/  IADD3 R100, P4, PT, R155.reuse, R100, RZ ;  /* 0x000000649b647210 */ /* 0x040fe20007f9e0ff */
[----:B------:R-:W-:Y:S01]  /*2680*/  STG.E desc[UR14][R116.64+0x100], R48 ;  /* 0x0001003074007986 */ /* 0x000fe2000c10190e */
[----:B------:R-:W-:Y:S01]  /*2690*/  IADD3 R102, P5, PT, R155, R102, RZ ;  /* 0x000000669b667210 */ /* 0x000fe20007fbe0ff */
[----:B------:R-:W-:Y:S01]  /*26a0*/  IMAD.X R99, RZ, RZ, R99, P6 ;  /* 0x000000ffff637224 */ /* 0x000fe200030e0663 */
[----:B----4-:R-:W-:Y:S01]  /*26b0*/  LEA R150, P2, R161, UR16, 0x9 ;  /* 0x00000010a1967c11 */ /* 0x010fe2000f8448ff */
[----:B------:R-:W-:Y:S01]  /*26c0*/  IMAD.X R101, RZ, RZ, R101, P4 ;  /* 0x000000ffff657224 */ /* 0x000fe200020e0665 */
[C---:B------:R-:W-:Y:S01]  /*26d0*/  IADD3 R104, P3, PT, R155.reuse, R104, RZ ;  /* 0x000000689b687210 */ /* 0x040fe20007f7e0ff */
[----:B------:R-:W-:Y:S01]  /*26e0*/  IMAD.X R103, RZ, RZ, R95, P5 ;  /* 0x000000ffff677224 */ /* 0x000fe200028e065f */
[----:B------:R-:W-:Y:S01]  /*26f0*/  LEA.HI.X R88, R2, UR17, RZ, 0x2, P2 ;  /* 0x0000001102587c11 */ /* 0x000fe200090f14ff */
[----:B------:R-:W-:Y:S01]  /*2700*/  LDSM.16.M88.4 R156, [R132+UR7+0x600] ;  /* 0x00060007849c783b */ /* 0x000fe20008000200 */
[C---:B------:R-:W-:Y:S01]  /*2710*/  IADD3 R2, P6, PT, R155.reuse, R86, RZ ;  /* 0x000000569b027210 */ /* 0x040fe20007fde0ff */
[----:B------:R-:W-:Y:S01]  /*2720*/  IMAD.X R105, RZ, RZ, R93, P3 ;  /* 0x000000ffff697224 */ /* 0x000fe200018e065d */
[C---:B------:R-:W-:Y:S01]  /*2730*/  IADD3 R92, P4, PT, R155.reuse, R92, RZ ;  /* 0x0000005c9b5c7210 */ /* 0x040fe20007f9e0ff */
[----:B------:R-:W0:Y:S01]  /*2740*/  LDCU.64 UR22, c[0x0][0x390] ;  /* 0x00007200ff1677ac */ /* 0x000e220008000a00 */
[C---:B------:R-:W-:Y:S01]  /*2750*/  IADD3 R94, P5, PT, R155.reuse, R94, RZ ;  /* 0x0000005e9b5e7210 */ /* 0x040fe20007fbe0ff */
[----:B------:R-:W-:Y:S01]  /*2760*/  IMAD.X R3, RZ, RZ, R87, P6 ;  /* 0x000000ffff037224 */ /* 0x000fe200030e0657 */
[C---:B------:R-:W-:Y:S01]  /*2770*/  IADD3 R106, P3, PT, R155.reuse, R106, RZ ;  /* 0x0000006a9b6a7210 */ /* 0x040fe20007f7e0ff */
[----:B------:R-:W-:Y:S01]  /*2780*/  IMAD.X R93, RZ, RZ, R85, P4 ;  /* 0x000000ffff5d7224 */ /* 0x000fe200020e0655 */
[C---:B------:R-:W-:Y:S01]  /*2790*/  IADD3 R120, P4, PT, R155.reuse, R120, RZ ;  /* 0x000000789b787210 */ /* 0x040fe20007f9e0ff */
[----:B------:R-:W-:Y:S01]  /*27a0*/  IMAD.X R95, RZ, RZ, R84, P5 ;  /* 0x000000ffff5f7224 */ /* 0x000fe200028e0654 */
[C---:B------:R-:W-:Y:S01]  /*27b0*/  IADD3 R122, P5, PT, R155.reuse, R122, RZ ;  /* 0x0000007a9b7a7210 */ /* 0x040fe20007fbe0ff */
[----:B------:R-:W1:Y:S01]  /*27c0*/  LDSM.16.M88.4 R84, [R132+UR7] ;  /* 0x000000078454783b */ /* 0x000e620008000200 */
[----:B------:R-:W-:Y:S01]  /*27d0*/  IMAD.X R107, RZ, RZ, R107, P3 ;  /* 0x000000ffff6b7224 */ /* 0x000fe200018e066b */
[----:B------:R-:W-:Y:S01]  /*27e0*/  LEA R128, P0, R138, UR4, 0x2 ;  /* 0x000000048a807c11 */ /* 0x000fe2000f8010ff */
[----:B------:R-:W-:Y:S01]  /*27f0*/  IMAD.X R121, RZ, RZ, R121, P4 ;  /* 0x000000ffff797224 */ /* 0x000fe200020e0679 */
[C---:B------:R-:W-:Y:S01]  /*2800*/  IADD3 R124, P3, PT, R155.reuse, R124, RZ ;  /* 0x0000007c9b7c7210 */ /* 0x040fe20007f7e0ff */
[----:B------:R-:W-:Y:S01]  /*2810*/  IMAD.X R123, RZ, RZ, R123, P5 ;  /* 0x000000ffff7b7224 */ /* 0x000fe200028e067b */
[----:B------:R-:W-:-:S02]  /*2820*/  IADD3 R126, P4, PT, R155, R126, RZ ;  /* 0x0000007e9b7e7210 */ /* 0x000fc40007f9e0ff */
[----:B------:R-:W-:Y:S01]  /*2830*/  LEA.HI.X R129, R138, UR5, RZ, 0x2, P0 ;  /* 0x000000058a817c11 */ /* 0x000fe200080f14ff */
[----:B------:R-:W-:Y:S01]  /*2840*/  IMAD.X R125, RZ, RZ, R125, P3 ;  /* 0x000000ffff7d7224 */ /* 0x000fe200018e067d */
[C---:B------:R-:W-:Y:S01]  /*2850*/  IADD3 R138, P5, PT, R155.reuse, R90, RZ ;  /* 0x0000005a9b8a7210 */ /* 0x040fe20007fbe0ff */
[----:B------:R-:W-:Y:S01]  /*2860*/  IMAD.X R127, RZ, RZ, R91, P4 ;  /* 0x000000ffff7f7224 */ /* 0x000fe200020e065b */
[C---:B------:R-:W-:Y:S01]  /*2870*/  IADD3 R142, P3, PT, R155.reuse, R142, RZ ;  /* 0x0000008e9b8e7210 */ /* 0x040fe20007f7e0ff */
[----:B------:R-:W3:Y:S01]  /*2880*/  LDCU.64 UR4, c[0x0][0x390] ;  /* 0x00007200ff0477ac */ /* 0x000ee20008000a00 */
[C---:B------:R-:W-:Y:S01]  /*2890*/  IADD3 R144, P4, PT, R155.reuse, R144, RZ ;  /* 0x000000909b907210 */ /* 0x040fe20007f9e0ff */
[----:B------:R-:W-:Y:S01]  /*28a0*/  IMAD.X R139, RZ, RZ, R83, P5 ;  /* 0x000000ffff8b7224 */ /* 0x000fe200028e0653 */
[C---:B------:R-:W-:Y:S01]  /*28b0*/  IADD3 R146, P5, PT, R155.reuse, R146, RZ ;  /* 0x000000929b927210 */ /* 0x040fe20007fbe0ff */
[----:B------:R-:W-:Y:S01]  /*28c0*/  IMAD.X R143, RZ, RZ, R82, P3 ;  /* 0x000000ffff8f7224 */ /* 0x000fe200018e0652 */
[C---:B------:R-:W-:Y:S01]  /*28d0*/  IADD3 R148, P3, PT, R155.reuse, R148, RZ ;  /* 0x000000949b947210 */ /* 0x040fe20007f7e0ff */
[----:B------:R-:W-:Y:S01]  /*28e0*/  IMAD.X R145, RZ, RZ, R80, P4 ;  /* 0x000000ffff917224 */ /* 0x000fe200020e0650 */
[C---:B------:R-:W-:Y:S01]  /*28f0*/  IADD3 R150, P4, PT, R155.reuse, R150, RZ ;  /* 0x000000969b967210 */ /* 0x040fe20007f9e0ff */
[----:B------:R-:W-:Y:S01]  /*2900*/  IMAD.X R147, RZ, RZ, R81, P5 ;  /* 0x000000ffff937224 */ /* 0x000fe200028e0651 */
[C---:B------:R-:W-:Y:S01]  /*2910*/  LEA R130, P2, R140.reuse, UR8, 0x2 ;  /* 0x000000088c827c11 */ /* 0x040fe2000f8410ff */
[----:B------:R-:W-:Y:S01]  /*2920*/  IMAD.X R149, RZ, RZ, R89, P3 ;  /* 0x000000ffff957224 */ /* 0x000fe200018e0659 */
[C---:B------:R-:W-:Y:S01]  /*2930*/  IADD3 R128, P5, PT, R155.reuse, R128, RZ ;  /* 0x000000809b807210 */ /* 0x040fe20007fbe0ff */
[----:B------:R-:W4:Y:S01]  /*2940*/  LDSM.16.M88.4 R80, [R132+UR7+0x200] ;  /* 0x000200078450783b */ /* 0x000f220008000200 */
[----:B------:R-:W-:Y:S01]  /*2950*/  LEA.HI.X R131, R140, UR9, RZ, 0x2, P2 ;  /* 0x000000098c837c11 */ /* 0x000fe200090f14ff */
[----:B------:R-:W-:Y:S01]  /*2960*/  IMAD.X R151, RZ, RZ, R88, P4 ;  /* 0x000000ffff977224 */ /* 0x000fe200020e0658 */
[C---:B------:R-:W-:Y:S01]  /*2970*/  IADD3 R130, P3, PT, R155.reuse, R130, RZ ;  /* 0x000000829b827210 */ /* 0x040fe20007f7e0ff */
[----:B------:R-:W-:Y:S01]  /*2980*/  IMAD.X R129, RZ, RZ, R129, P5 ;  /* 0x000000ffff817224 */ /* 0x000fe200028e0681 */
[C---:B------:R-:W-:Y:S01]  /*2990*/  IADD3 R134, P4, PT, R155.reuse, R154, RZ ;  /* 0x0000009a9b867210 */ /* 0x040fe20007f9e0ff */
[----:B------:R-:W5:Y:S01]  /*29a0*/  LDSM.16.M88.4 R88, [R132+UR7+0x400] ;  /* 0x000400078458783b */ /* 0x000f620008000200 */
[C---:B------:R-:W-:Y:S01]  /*29b0*/  IADD3 R96, P6, PT, R155.reuse, R96, RZ ;  /* 0x000000609b607210 */ /* 0x040fe20007fde0ff */
[----:B------:R-:W-:Y:S01]  /*29c0*/  IMAD.X R131, RZ, RZ, R131, P3 ;  /* 0x000000ffff837224 */ /* 0x000fe200018e0683 */
[----:B------:R-:W-:Y:S01]  /*29d0*/  IADD3 R152, P3, PT, R155, R152, RZ ;  /* 0x000000989b987210 */ /* 0x000fe20007f7e0ff */
[----:B------:R-:W-:Y:S01]  /*29e0*/  IMAD.X R135, RZ, RZ, R135, P4 ;  /* 0x000000ffff877224 */ /* 0x000fe200020e0687 */
[----:B--2---:R-:W-:Y:S01]  /*29f0*/  LEA R136, P0, R141, UR20, 0x9 ;  /* 0x000000148d887c11 */ /* 0x004fe2000f8048ff */
[----:B------:R-:W-:Y:S01]  /*2a00*/  IMAD.X R97, RZ, RZ, R97, P6 ;  /* 0x000000ffff617224 */ /* 0x000fe200030e0661 */
[----:B---3--:R-:W-:Y:S01]  /*2a10*/  LEA R154, P5, R133, UR4, 0x9 ;  /* 0x00000004859a7c11 */ /* 0x008fe2000f8a48ff */
[----:B------:R-:W-:Y:S01]  /*2a20*/  IMAD.X R153, RZ, RZ, R0, P3 ;  /* 0x000000ffff997224 */ /* 0x000fe200018e0600 */
[----:B-1----:R-:W-:Y:S01]  /*2a30*/  STG.E desc[UR14][R116.64+0x180], R84 ;  /* 0x0001805474007986 */ /* 0x002fe2000c10190e */
[----:B------:R-:W-:Y:S01]  /*2a40*/  IMAD.SHL.U32 R141, R141, 0x80, RZ ;  /* 0x000000808d8d7824 */ /* 0x000fe200078e00ff */
[C---:B0-----:R-:W-:Y:S01]  /*2a50*/  LEA R140, P2, R137.reuse, UR22, 0x9 ;  /* 0x00000016898c7c11 */ /* 0x041fe2000f8448ff */
[----:B------:R-:W-:Y:S01]  /*2a60*/  IMAD.SHL.U32 R0, R137, 0x80, RZ ;  /* 0x0000008089007824 */ /* 0x000fe200078e00ff */
[----:B------:R-:W-:Y:S01]  /*2a70*/  STG.E desc[UR14][R128.64], R5 ;  /* 0x0000000580007986 */ /* 0x000fe2000c10190e */
[----:B------:R-:W-:Y:S01]  /*2a80*/  IMAD.SHL.U32 R133, R133, 0x80, RZ ;  /* 0x0000008085857824 */ /* 0x000fe200078e00ff */
[----:B------:R-:W-:-:S02]  /*2a90*/  IADD3 R136, P6, PT, R155, R136, RZ ;  /* 0x000000889b887210 */ /* 0x000fc40007fde0ff */
[----:B------:R-:W-:Y:S01]  /*2aa0*/  STG.E desc[UR14][R128.64+0x80], R37 ;  /* 0x0000802580007986 */ /* 0x000fe2000c10190e */
[----:B------:R-:W-:Y:S02]  /*2ab0*/  LEA.HI.X R141, R141, UR21, RZ, 0x2, P0 ;  /* 0x000000158d8d7c11 */ /* 0x000fe400080f14ff */
[C---:B------:R-:W-:Y:S01]  /*2ac0*/  IADD3 R140, P4, PT, R155.reuse, R140, RZ ;  /* 0x0000008c9b8c7210 */ /* 0x040fe20007f9e0ff */
[----:B------:R-:W-:Y:S01]  /*2ad0*/  STG.E desc[UR14][R128.64+0x100], R49 ;  /* 0x0001003180007986 */ /* 0x000fe2000c10190e */
[----:B------:R-:W-:Y:S01]  /*2ae0*/  LEA.HI.X R0, R0, UR23, RZ, 0x2, P2 ;  /* 0x0000001700007c11 */ /* 0x000fe200090f14ff */
[----:B------:R-:W-:Y:S01]  /*2af0*/  IMAD.X R137, RZ, RZ, R141, P6 ;  /* 0x000000ffff897224 */ /* 0x000fe200030e068d */
[----:B------:R-:W-:Y:S01]  /*2b00*/  IADD3 R154, P3, PT, R155, R154, RZ ;  /* 0x0000009a9b9a7210 */ /* 0x000fe20007f7e0ff */
[----:B------:R-:W-:Y:S01]  /*2b10*/  STG.E desc[UR14][R128.64+0x180], R85 ;  /* 0x0001805580007986 */ /* 0x000fe2000c10190e */
[----:B------:R-:W-:Y:S01]  /*2b20*/  LEA.HI.X R133, R133, UR5, RZ, 0x2, P5 ;  /* 0x0000000585857c11 */ /* 0x000fe2000a8f14ff */
[----:B------:R-:W-:-:S02]  /*2b30*/  IMAD.X R141, RZ, RZ, R0, P4 ;  /* 0x000000ffff8d7224 */ /* 0x000fc400020e0600 */
[----:B------:R-:W-:Y:S02]  /*2b40*/  STG.E desc[UR14][R130.64], R6 ;  /* 0x0000000682007986 */ /* 0x000fe4000c10190e */
[----:B------:R-:W-:Y:S02]  /*2b50*/  IMAD.X R155, RZ, RZ, R133, P3 ;  /* 0x000000ffff9b7224 */ /* 0x000fe400018e0685 */
[----:B------:R-:W-:Y:S04]  /*2b60*/  STG.E desc[UR14][R130.64+0x80], R38 ;  /* 0x0000802682007986 */ /* 0x000fe8000c10190e */
[----:B------:R-:W-:Y:S04]  /*2b70*/  STG.E desc[UR14][R130.64+0x100], R50 ;  /* 0x0001003282007986 */ /* 0x000fe8000c10190e */
[----:B------:R-:W-:Y:S04]  /*2b80*/  STG.E desc[UR14][R130.64+0x180], R86 ;  /* 0x0001805682007986 */ /* 0x000fe8000c10190e */
[----:B------:R-:W-:Y:S04]  /*2b90*/  STG.E desc[UR14][R134.64], R7 ;  /* 0x0000000786007986 */ /* 0x000fe8000c10190e */
[----:B------:R-:W0:Y:S04]  /*2ba0*/  LDSM.16.M88.4 R4, [R132+UR7+0x800] ;  /* 0x000800078404783b */ /* 0x000e280008000200 */
[----:B------:R-:W-:Y:S04]  /*2bb0*/  STG.E desc[UR14][R134.64+0x80], R39 ;  /* 0x0000802786007986 */ /* 0x000fe8000c10190e */
[----:B------:R-:W-:Y:S04]  /*2bc0*/  STG.E desc[UR14][R134.64+0x100], R51 ;  /* 0x0001003386007986 */ /* 0x000fe8000c10190e */
[----:B------:R-:W-:Y:S04]  /*2bd0*/  STG.E desc[UR14][R134.64+0x180], R87 ;  /* 0x0001805786007986 */ /* 0x000fe8000c10190e */
[----:B------:R-:W-:Y:S04]  /*2be0*/  STG.E desc[UR14][R118.64], R180 ;  /* 0x000000b476007986 */ /* 0x000fe8000c10190e */
[----:B------:R-:W-:Y:S04]  /*2bf0*/  STG.E desc[UR14][R118.64+0x80], R188 ;  /* 0x000080bc76007986 */ /* 0x000fe8000c10190e */
[----:B------:R-:W-:Y:S04]  /*2c00*/  STG.E desc[UR14][R118.64+0x100], R52 ;  /* 0x0001003476007986 */ /* 0x000fe8000c10190e */
[----:B----4-:R-:W-:Y:S04]  /*2c10*/  STG.E desc[UR14][R118.64+0x180], R80 ;  /* 0x0001805076007986 */ /* 0x010fe8000c10190e */
[----:B------:R-:W-:Y:S04]  /*2c20*/  STG.E desc[UR14][R108.64], R181 ;  /* 0x000000b56c007986 */ /* 0x000fe8000c10190e */
        /* <DEDUP_REMOVED lines=14> */
[----:B-----5:R-:W-:Y:S04]  /*2d10*/  STG.E desc[UR14][R114.64+0x180], R88 ;  /* 0x0001805872007986 */ /* 0x020fe8000c10190e */
        /* <DEDUP_REMOVED lines=16> */
[----:B------:R-:W1:Y:S04]  /*2e20*/  LDSM.16.M88.4 R36, [R132+UR7+0xa00] ;  /* 0x000a00078424783b */ /* 0x000e680008000200 */
        /* <DEDUP_REMOVED lines=15> */
[----:B0-----:R-:W-:Y:S04]  /*2f20*/  STG.E desc[UR14][R106.64+0x180], R4 ;  /* 0x000180046a007986 */ /* 0x001fe8000c10190e */
[----:B------:R-:W0:Y:S04]  /*2f30*/  LDSM.16.M88.4 R48, [R132+UR7+0xc00] ;  /* 0x000c00078430783b */ /* 0x000e280008000200 */
        /* <DEDUP_REMOVED lines=9> */
[----:B------:R-:W2:Y:S04]  /*2fd0*/  LDSM.16.M88.4 R20, [R132+UR7+0xe00] ;  /* 0x000e00078414783b */ /* 0x000ea80008000200 */
[----:B------:R3:W-:Y:S04]  /*2fe0*/  STG.E desc[UR14][R122.64+0x80], R43 ;  /* 0x0000802b7a007986 */ /* 0x0007e8000c10190e */
[----:B------:R3:W-:Y:S04]  /*2ff0*/  STG.E desc[UR14][R122.64+0x100], R67 ;  /* 0x000100437a007986 */ /* 0x0007e8000c10190e */
[----:B------:R3:W-:Y:S04]  /*3000*/  STG.E desc[UR14][R122.64+0x180], R7 ;  /* 0x000180077a007986 */ /* 0x0007e8000c10190e */
[----:B------:R3:W-:Y:S04]  /*3010*/  STG.E desc[UR14][R124.64], R16 ;  /* 0x000000107c007986 */ /* 0x0007e8000c10190e */
[----:B------:R3:W-:Y:S04]  /*3020*/  STG.E desc[UR14][R124.64+0x80], R32 ;  /* 0x000080207c007986 */ /* 0x0007e8000c10190e */
[----:B------:R3:W-:Y:S04]  /*3030*/  STG.E desc[UR14][R124.64+0x100], R68 ;  /* 0x000100447c007986 */ /* 0x0007e8000c10190e */
[----:B-1----:R3:W-:Y:S04]  /*3040*/  STG.E desc[UR14][R124.64+0x180], R36 ;  /* 0x000180247c007986 */ /* 0x0027e8000c10190e */
[----:B------:R3:W-:Y:S04]  /*3050*/  STG.E desc[UR14][R126.64], R17 ;  /* 0x000000117e007986 */ /* 0x0007e8000c10190e */
        /* <DEDUP_REMOVED lines=14> */
[----:B0-----:R3:W-:Y:S04]  /*3140*/  STG.E desc[UR14][R144.64+0x180], R48 ;  /* 0x0001803090007986 */ /* 0x0017e8000c10190e */
        /* <DEDUP_REMOVED lines=15> */
[----:B--2---:R3:W-:Y:S04]  /*3240*/  STG.E desc[UR14][R152.64+0x180], R20 ;  /* 0x0001801498007986 */ /* 0x0047e8000c10190e */
        /* <DEDUP_REMOVED lines=11> */
[----:B------:R3:W-:Y:S01]  /*3300*/  STG.E desc[UR14][R154.64+0x180], R23 ;  /* 0x000180179a007986 */ /* 0x0007e2000c10190e */
[----:B------:R-:W-:Y:S06]  /*3310*/  BAR.SYNC.DEFER_BLOCKING 0x0 ;  /* 0x0000000000007b1d */ /* 0x000fec0000010000 */
[----:B------:R-:W-:Y:S05]  /*3320*/  @P1 BRA `(.L_x_8) ;  /* 0x00000000009c1947 */ /* 0x000fea0003800000 */
[----:B------:R-:W-:Y:S01]  /*3330*/  NOP ;  /* 0x0000000000007918 */ /* 0x000fe20000000000 */
[----:B------:R-:W-:Y:S01]  /*3340*/  UMOV UR4, 0x50 ;  /* 0x0000005000047882 */ /* 0x000fe20000000000 */
[----:B------:R-:W-:Y:S01]  /*3350*/  IMAD.U32 R0, RZ, RZ, UR13 ;  /* 0x0000000dff007e24 */ /* 0x000fe2000f8e00ff */
[----:B------:R-:W-:Y:S01]  /*3360*/  ULEA UR6, UR6, UR4, 0x18 ;  /* 0x0000000406067291 */ /* 0x000fe2000f8ec0ff */
[----:B------:R-:W-:Y:S02]  /*3370*/  IMAD.MOV.U32 R3, RZ, RZ, 0xff ;  /* 0x000000ffff037424 */ /* 0x000fe400078e00ff */
[----:B---3--:R-:W-:Y:S01]  /*3380*/  IMAD.MOV.U32 R7, RZ, RZ, 0x1 ;  /* 0x00000001ff077424 */ /* 0x008fe200078e00ff */
[----:B------:R-:W-:-:S04]  /*3390*/  LOP3.LUT R0, R0, 0xffff, RZ, 0xc0, !PT ;  /* 0x0000ffff00007812 */ /* 0x000fc800078ec0ff */
[----:B------:R-:W-:Y:S01]  /*33a0*/  SHF.R.U32.HI R0, RZ, 0x5, R0 ;  /* 0x00000005ff007819 */ /* 0x000fe20000011600 */
[----:B------:R-:W0:Y:S04]  /*33b0*/  LDS R5, [UR6] ;  /* 0x00000006ff057984 */ /* 0x000e280008000800 */
[----:B------:R-:W-:Y:S01]  /*33c0*/  VIADD R2, R0, 0x10 ;  /* 0x0000001000027836 */ /* 0x000fe20000000000 */
[----:B------:R-:W-:-:S04]  /*33d0*/  SHF.L.U32 R0, R3, R0, RZ ;  /* 0x0000000003007219 */ /* 0x000fc800000006ff */
[----:B------:R-:W-:-:S04]  /*33e0*/  SHF.L.U32 R3, R7, R2, RZ ;  /* 0x0000000207037219 */ /* 0x000fc800000006ff */
[----:B------:R-:W-:-:S04]  /*33f0*/  LOP3.LUT R0, R3, R0, RZ, 0xfc, !PT ;  /* 0x0000000003007212 */ /* 0x000fc800078efcff */
[C---:B------:R-:W-:Y:S02]  /*3400*/  LOP3.LUT R2, R0.reuse, 0xffff, RZ, 0xc0, !PT ;  /* 0x0000ffff00027812 */ /* 0x040fe400078ec0ff */
[----:B0-----:R-:W-:-:S04]  /*3410*/  LOP3.LUT R3, R0, 0xffff, R5, 0x80, !PT ;  /* 0x0000ffff00037812 */ /* 0x001fc800078e8005 */
[----:B------:R-:W-:-:S13]  /*3420*/  ISETP.NE.AND P0, PT, R3, R2, PT ;  /* 0x000000020300720c */ /* 0x000fda0003f05270 */
[----:B------:R-:W-:Y:S05]  /*3430*/  @P0 BRA `(.L_x_9) ;  /* 0x0000000000500947 */ /* 0x000fea0003800000 */
[----:B------:R-:W-:Y:S02]  /*3440*/  SHF.R.U32.HI R5, RZ, 0x10, R5 ;  /* 0x00000010ff057819 */ /* 0x000fe40000011605 */
[----:B------:R-:W-:-:S04]  /*3450*/  SHF.R.U32.HI R2, RZ, 0x10, R0 ;  /* 0x00000010ff027819 */ /* 0x000fc80000011600 */
[----:B------:R-:W-:-:S04]  /*3460*/  LOP3.LUT R5, R5, R2, RZ, 0xc0, !PT ;  /* 0x0000000205057212 */ /* 0x000fc800078ec0ff */
[----:B------:R-:W-:-:S13]  /*3470*/  ISETP.NE.AND P0, PT, R5, R2, PT ;  /* 0x000000020500720c */ /* 0x000fda0003f05270 */
[----:B------:R-:W-:Y:S05]  /*3480*/  @P0 BRA `(.L_x_10) ;  /* 0x0000000000300947 */ /* 0x000fea0003800000 */
[----:B------:R-:W-:Y:S01]  /*3490*/  R2UR UR4, R0 ;  /* 0x00000000000472ca */ /* 0x000fe200000e0000 */
[----:B------:R-:W-:Y:S01]  /*34a0*/  VOTEU.ANY UR5, UPT, PT ;  /* 0x0000000000057886 */ /* 0x000fe200038e0100 */
[----:B------:R-:W0:Y:S01]  /*34b0*/  S2R R0, SR_LANEID ;  /* 0x0000000000007919 */ /* 0x000e220000000000 */
[----:B------:R-:W-:-:S10]  /*34c0*/  UFLO.U32 UR5, UR5 ;  /* 0x00000005000572bd */ /* 0x000fd400080e0000 */
[----:B------:R-:W-:-:S06]  /*34d0*/  ULOP3.LUT UR4, URZ, UR4, URZ, 0x33, !UPT ;  /* 0x00000004ff047292 */ /* 0x000fcc000f8e33ff */
[----:B------:R-:W-:-:S04]  /*34e0*/  IMAD.U32 R2, RZ, RZ, UR4 ;  /* 0x00000004ff027e24 */ /* 0x000fc8000f8e00ff */
[----:B------:R-:W1:Y:S02]  /*34f0*/  REDUX UR7, R2 ;  /* 0x00000000020773c4 */ /* 0x000e640000000000 */
[----:B------:R2:W-:Y:S01]  /*3500*/  UTCATOMSWS.AND URZ, UR4 ;  /* 0x0000000400ff79e3 */ /* 0x0005e20008000000 */
[----:B0-----:R-:W-:Y:S01]  /*3510*/  ISETP.EQ.U32.AND P0, PT, R0, UR5, PT ;  /* 0x0000000500007c0c */ /* 0x001fe2000bf02070 */
[----:B-1----:R-:W-:-:S12]  /*3520*/  IMAD.U32 R0, RZ, RZ, UR7 ;  /* 0x00000007ff007e24 */ /* 0x002fd8000f8e00ff */
[----:B------:R2:W-:Y:S01]  /*3530*/  @P0 ATOMS.AND RZ, [UR6], R0 ;  /* 0x00000000ffff098c */ /* 0x0005e2000a800006 */
[----:B------:R-:W-:Y:S05]  /*3540*/  BRA `(.L_x_8) ;  /* 0x0000000000147947 */ /* 0x000fea0003800000 */
.L_x_10:
[----:B------:R-:W-:-:S07]  /*3550*/  MOV R2, 0x3570 ;  /* 0x0000357000027802 */ /* 0x000fce0000000f00 */
[----:B------:R-:W-:Y:S05]  /*3560*/  CALL.REL.NOINC `($__internal_0_$__cuda_sm10x_tcgen05_guardrail_trap_col_being_dealloced_not_returned_by_alloc) ;  /* 0x0000000000207944 */ /* 0x000fea0003c00000 */
[----:B------:R-:W-:Y:S05]  /*3570*/  BRA `(.L_x_8) ;  /* 0x0000000000087947 */ /* 0x000fea0003800000 */
.L_x_9:
[----:B------:R-:W-:-:S07]  /*3580*/  MOV R2, 0x35a0 ;  /* 0x000035a000027802 */ /* 0x000fce0000000f00 */
[----:B------:R-:W-:Y:S05]  /*3590*/  CALL.REL.NOINC `($__internal_2_$__cuda_sm10x_tcgen05_guardrail_trap_unallocated_columns_being_dealloced) ;  /* 0x00000000002c7944 */ /* 0x000fea0003c00000 */
.L_x_8:
[----:B------:R-:W-:Y:S01]  /*35a0*/  NOP ;  /* 0x0000000000007918 */ /* 0x000fe20000000000 */
[----:B--2---:R-:W-:Y:S05]  /*35b0*/  EXIT ;  /* 0x000000000000794d */ /* 0x004fea0003800000 */
.L_x_7:
[----:B------:R-:W0:Y:S02]  /*35c0*/  SYNCS.PHASECHK.TRANS64.TRYWAIT P0, [UR7+0x6000], RZ ;  /* 0x006000ffff0075a7 */ /* 0x000e240008001107 */
[----:B0-----:R-:W-:Y:S05]  /*35d0*/  @!P0 BRA `(.L_x_7) ;  /* 0xfffffffc00f88947 */ /* 0x001fea000383ffff */
[----:B------:R-:W-:Y:S05]  /*35e0*/  BRA `(.L_x_11) ;  /* 0xffffffe000f47947 */ /* 0x000fea000383ffff */
        .weak           $__internal_0_$__cuda_sm10x_tcgen05_guardrail_trap_col_being_dealloced_not_returned_by_alloc
        .type           $__internal_0_$__cuda_sm10x_tcgen05_guardrail_trap_col_being_dealloced_not_returned_by_alloc,@function
        .size           $__internal_0_$__cuda_sm10x_tcgen05_guardrail_trap_col_being_dealloced_not_returned_by_alloc,($__internal_1_$__cuda_sm10x_tcgen05_guardrail_trap_phase_invalid_during_alloc - $__internal_0_$__cuda_sm10x_tcgen05_guardrail_trap_col_being_dealloced_not_returned_by_alloc)
$__internal_0_$__cuda_sm10x_tcgen05_guardrail_trap_col_being_dealloced_not_returned_by_alloc:
[----:B------:R-:W-:Y:S05]  /*35f0*/  BPT.TRAP 0x1 ;  /* 0x000000040000795c */ /* 0x000fea0000300000 */
[----:B------:R-:W-:-:S04]  /*3600*/  IMAD.MOV.U32 R3, RZ, RZ, 0x0 ;  /* 0x00000000ff037424 */ /* 0x000fc800078e00ff */
[----:B------:R-:W-:Y:S05]  /*3610*/  RET.REL.NODEC R2 `(gluon_mma) ;  /* 0xffffffc802787950 */ /* 0x000fea0003c3ffff */
        .weak           $__internal_1_$__cuda_sm10x_tcgen05_guardrail_trap_phase_invalid_during_alloc
        .type           $__internal_1_$__cuda_sm10x_tcgen05_guardrail_trap_phase_invalid_during_alloc,@function
        .size           $__internal_1_$__cuda_sm10x_tcgen05_guardrail_trap_phase_invalid_during_alloc,($__internal_2_$__cuda_sm10x_tcgen05_guardrail_trap_unallocated_columns_being_dealloced - $__internal_1_$__cuda_sm10x_tcgen05_guardrail_trap_phase_invalid_during_alloc)
$__internal_1_$__cuda_sm10x_tcgen05_guardrail_trap_phase_invalid_during_alloc:
[----:B------:R-:W-:Y:S05]  /*3620*/  BPT.TRAP 0x1 ;  /* 0x000000040000795c */ /* 0x000fea0000300000 */
[----:B------:R-:W-:-:S04]  /*3630*/  IMAD.MOV.U32 R3, RZ, RZ, 0x0 ;  /* 0x00000000ff037424 */ /* 0x000fc800078e00ff */
[----:B------:R-:W-:Y:S05]  /*3640*/  RET.REL.NODEC R2 `(gluon_mma) ;  /* 0xffffffc8026c7950 */ /* 0x000fea0003c3ffff */
        .weak           $__internal_2_$__cuda_sm10x_tcgen05_guardrail_trap_unallocated_columns_being_dealloced
        .type           $__internal_2_$__cuda_sm10x_tcgen05_guardrail_trap_unallocated_columns_being_dealloced,@function
        .size           $__internal_2_$__cuda_sm10x_tcgen05_guardrail_trap_unallocated_columns_being_dealloced,(.L_x_15 - $__internal_2_$__cuda_sm10x_tcgen05_guardrail_trap_unallocated_columns_being_dealloced)
$__internal_2_$__cuda_sm10x_tcgen05_guardrail_trap_unallocated_columns_being_dealloced:
[----:B------:R-:W-:Y:S05]  /*3650*/  BPT.TRAP 0x1 ;  /* 0x000000040000795c */ /* 0x000fea0000300000 */
[----:B------:R-:W-:-:S04]  /*3660*/  IMAD.MOV.U32 R3, RZ, RZ, 0x0 ;  /* 0x00000000ff037424 */ /* 0x000fc800078e00ff */
[----:B------:R-:W-:Y:S05]  /*3670*/  RET.REL.NODEC R2 `(gluon_mma) ;  /* 0xffffffc802607950 */ /* 0x000fea0003c3ffff */
.L_x_12:
[----:B------:R-:W-:-:S00]  /*3680*/  BRA `(.L_x_12) ;  /* 0xfffffffc00fc7947 */ /* 0x000fc0000383ffff */
[----:B------:R-:W-:-:S00]  /*3690*/  NOP ;  /* 0x0000000000007918 */ /* 0x000fc00000000000 */
        /* <DEDUP_REMOVED lines=14> */
.L_x_15:


//--------------------- .nv.shared.gluon_mma      --------------------------
	.section	.nv.shared.gluon_mma,"aw",@nobits
	.sectionflags	@""
	.align	16
	.zero		1024


//--------------------- .nv.shared.reserved.0     --------------------------
	.section	.nv.shared.reserved.0,"aw",@nobits
	.align	8
	.weak		__nv_reservedSMEM_offset_0_alias
	.size		__nv_reservedSMEM_offset_0_alias, 0, 64
	.other		__nv_reservedSMEM_offset_0_alias,@"STO_CUDA_RESERVED_SHARED STV_DEFAULT"
__nv_reservedSMEM_offset_0_alias:
	.zero		0
.nv.shared.reserved.0:
	.zero		64
	.weak		__nv_reservedSMEM_allocation_phase
	.type		__nv_reservedSMEM_allocation_phase,@object
	.size		__nv_reservedSMEM_allocation_phase,(.L_0 - __nv_reservedSMEM_allocation_phase)
__nv_reservedSMEM_allocation_phase:
	.zero		1
.L_0:
	.zero		7
	.weak		__nv_reservedSMEM_devtool_atexit_pc
	.type		__nv_reservedSMEM_devtool_atexit_pc,@object
	.size		__nv_reservedSMEM_devtool_atexit_pc,(__nv_reservedSMEM_allocation_mask - __nv_reservedSMEM_devtool_atexit_pc)
__nv_reservedSMEM_devtool_atexit_pc:
	.zero		8
	.weak		__nv_reservedSMEM_allocation_mask
	.type		__nv_reservedSMEM_allocation_mask,@object
	.size		__nv_reservedSMEM_allocation_mask,(.L_2 - __nv_reservedSMEM_allocation_mask)
__nv_reservedSMEM_allocation_mask:
	.zero		4
.L_2:


//--------------------- .nv.constant0.gluon_mma   --------------------------
	.section	.nv.constant0.gluon_mma,"a",@progbits
	.sectionflags	@""
	.align	4
.nv.constant0.gluon_mma:
	.zero		936


//--------------------- SYMBOLS --------------------------

	.type		.nv.reservedSmem.offset0,@object
	.size		.nv.reservedSmem.offset0,0x4
	.type		.nv.reservedSmem.cap,@object
	.size		.nv.reservedSmem.cap,0x4
